//
// Generated by NVIDIA NVVM Compiler
//
// Compiler Build ID: CL-36424714
// Cuda compilation tools, release 13.0, V13.0.88
// Based on NVVM 20.0.0
//

.version 9.0
.target sm_100
.address_size 64

	// .globl	_Z19convolution1DKernelPfS_iiii
// _ZZ19convolution1DKernelPfS_iiiiE10input_tile has been demoted
// _ZZ19convolution1DKernelPfS_iiiiE15horizontal_tile has been demoted

.visible .entry _Z19convolution1DKernelPfS_iiii(
	.param .u64 .ptr .align 1 _Z19convolution1DKernelPfS_iiii_param_0,
	.param .u64 .ptr .align 1 _Z19convolution1DKernelPfS_iiii_param_1,
	.param .u32 _Z19convolution1DKernelPfS_iiii_param_2,
	.param .u32 _Z19convolution1DKernelPfS_iiii_param_3,
	.param .u32 _Z19convolution1DKernelPfS_iiii_param_4,
	.param .u32 _Z19convolution1DKernelPfS_iiii_param_5
)
{
	.reg .pred 	%p<115>;
	.reg .b32 	%r<262>;
	.reg .b32 	%f<148>;
	.reg .b64 	%rd<43>;
	// demoted variable
	.shared .align 4 .b8 _ZZ19convolution1DKernelPfS_iiiiE10input_tile[9792];
	// demoted variable
	.shared .align 4 .b8 _ZZ19convolution1DKernelPfS_iiiiE15horizontal_tile[9216];
	ld.param.u64 	%rd4, [_Z19convolution1DKernelPfS_iiii_param_0];
	ld.param.u32 	%r79, [_Z19convolution1DKernelPfS_iiii_param_2];
	ld.param.u32 	%r80, [_Z19convolution1DKernelPfS_iiii_param_3];
	ld.param.u32 	%r81, [_Z19convolution1DKernelPfS_iiii_param_5];
	cvta.to.global.u64 	%rd1, %rd4;
	mov.u32 	%r259, %tid.x;
	mov.u32 	%r2, %tid.y;
	mov.u32 	%r82, %ctaid.x;
	mov.u32 	%r3, %ntid.x;
	mov.u32 	%r4, %ntid.y;
	mul.lo.s32 	%r5, %r82, %r3;
	shl.b32 	%r6, %r81, 5;
	or.b32  	%r7, %r6, 4;
	setp.ge.s32 	%p6, %r2, %r7;
	@%p6 bra 	$L__BB0_24;
	add.s32 	%r8, %r7, %r6;
	mul.lo.s32 	%r9, %r81, %r5;
	add.s32 	%r10, %r259, %r3;
	max.s32 	%r83, %r10, %r8;
	setp.lt.s32 	%p7, %r10, %r8;
	selp.u32 	%r84, 1, 0, %p7;
	add.s32 	%r85, %r10, %r84;
	sub.s32 	%r86, %r83, %r85;
	div.u32 	%r87, %r86, %r3;
	add.s32 	%r11, %r87, %r84;
	add.s32 	%r88, %r259, %r9;
	add.s32 	%r13, %r88, %r3;
	add.s32 	%r89, %r13, -2;
	setp.gt.s32 	%p8, %r13, 1;
	setp.lt.s32 	%p9, %r89, %r80;
	and.pred  	%p1, %p8, %p9;
	add.s32 	%r14, %r10, %r3;
	add.s32 	%r90, %r13, %r3;
	add.s32 	%r91, %r89, %r3;
	setp.gt.s32 	%p10, %r90, 1;
	setp.lt.s32 	%p11, %r91, %r80;
	and.pred  	%p2, %p10, %p11;
	cvt.u64.u32 	%rd6, %r88;
	not.pred 	%p22, %p1;
	cvt.u64.u32 	%rd11, %r13;
	not.pred 	%p28, %p2;
	mov.u32 	%r253, %r2;
$L__BB0_2:
	setp.ge.s32 	%p12, %r259, %r8;
	@%p12 bra 	$L__BB0_23;
	and.b32  	%r92, %r11, 3;
	setp.eq.s32 	%p13, %r92, 3;
	mov.u32 	%r93, %ctaid.y;
	mul.lo.s32 	%r94, %r93, %r4;
	mad.lo.s32 	%r16, %r81, %r94, %r253;
	add.s32 	%r17, %r16, -2;
	mul.lo.s32 	%r18, %r17, %r80;
	mov.u32 	%r95, _ZZ19convolution1DKernelPfS_iiiiE10input_tile;
	mad.lo.s32 	%r19, %r253, 272, %r95;
	mov.u32 	%r254, %r259;
	@%p13 bra 	$L__BB0_12;
	setp.ge.s32 	%p14, %r17, %r79;
	add.s32 	%r96, %r88, -2;
	setp.ge.s32 	%p15, %r96, %r80;
	min.s32 	%r97, %r88, %r16;
	setp.lt.s32 	%p16, %r97, 2;
	or.pred  	%p17, %p15, %p14;
	or.pred  	%p18, %p17, %p16;
	@%p18 bra 	$L__BB0_6;
	cvt.s64.s32 	%rd5, %r18;
	add.s64 	%rd7, %rd6, %rd5;
	shl.b64 	%rd8, %rd7, 2;
	add.s64 	%rd9, %rd1, %rd8;
	ld.global.f32 	%f34, [%rd9+-8];
	shl.b32 	%r98, %r259, 2;
	add.s32 	%r99, %r19, %r98;
	st.shared.f32 	[%r99], %f34;
$L__BB0_6:
	setp.eq.s32 	%p19, %r92, 0;
	mov.u32 	%r254, %r10;
	@%p19 bra 	$L__BB0_12;
	setp.lt.s32 	%p21, %r16, 2;
	or.pred  	%p23, %p22, %p21;
	or.pred  	%p24, %p23, %p14;
	@%p24 bra 	$L__BB0_9;
	cvt.s64.s32 	%rd10, %r18;
	add.s64 	%rd12, %rd11, %rd10;
	shl.b64 	%rd13, %rd12, 2;
	add.s64 	%rd14, %rd1, %rd13;
	ld.global.f32 	%f35, [%rd14+-8];
	shl.b32 	%r101, %r10, 2;
	add.s32 	%r102, %r19, %r101;
	st.shared.f32 	[%r102], %f35;
$L__BB0_9:
	setp.eq.s32 	%p25, %r92, 1;
	mov.u32 	%r254, %r14;
	@%p25 bra 	$L__BB0_12;
	add.s32 	%r254, %r14, %r3;
	or.pred  	%p29, %p28, %p21;
	or.pred  	%p30, %p29, %p14;
	@%p30 bra 	$L__BB0_12;
	cvt.s64.s32 	%rd15, %r18;
	add.s32 	%r104, %r13, %r3;
	cvt.u64.u32 	%rd16, %r104;
	add.s64 	%rd17, %rd16, %rd15;
	shl.b64 	%rd18, %rd17, 2;
	add.s64 	%rd19, %rd1, %rd18;
	ld.global.f32 	%f36, [%rd19+-8];
	shl.b32 	%r105, %r14, 2;
	add.s32 	%r106, %r19, %r105;
	st.shared.f32 	[%r106], %f36;
$L__BB0_12:
	setp.lt.u32 	%p31, %r11, 3;
	@%p31 bra 	$L__BB0_23;
	cvt.s64.s32 	%rd20, %r18;
$L__BB0_14:
	setp.ge.s32 	%p32, %r17, %r79;
	add.s32 	%r24, %r254, %r9;
	add.s32 	%r25, %r24, -2;
	setp.ge.s32 	%p33, %r25, %r80;
	min.s32 	%r107, %r24, %r16;
	setp.lt.s32 	%p34, %r107, 2;
	or.pred  	%p35, %p33, %p32;
	or.pred  	%p36, %p35, %p34;
	@%p36 bra 	$L__BB0_16;
	cvt.u64.u32 	%rd21, %r24;
	add.s64 	%rd22, %rd21, %rd20;
	shl.b64 	%rd23, %rd22, 2;
	add.s64 	%rd24, %rd1, %rd23;
	ld.global.f32 	%f37, [%rd24+-8];
	shl.b32 	%r108, %r254, 2;
	add.s32 	%r109, %r19, %r108;
	st.shared.f32 	[%r109], %f37;
$L__BB0_16:
	add.s32 	%r26, %r254, %r3;
	add.s32 	%r27, %r24, %r3;
	add.s32 	%r28, %r25, %r3;
	setp.ge.s32 	%p38, %r28, %r80;
	min.s32 	%r110, %r27, %r16;
	setp.lt.s32 	%p39, %r110, 2;
	or.pred  	%p40, %p38, %p32;
	or.pred  	%p41, %p40, %p39;
	@%p41 bra 	$L__BB0_18;
	cvt.u64.u32 	%rd26, %r27;
	add.s64 	%rd27, %rd26, %rd20;
	shl.b64 	%rd28, %rd27, 2;
	add.s64 	%rd29, %rd1, %rd28;
	ld.global.f32 	%f38, [%rd29+-8];
	shl.b32 	%r111, %r26, 2;
	add.s32 	%r112, %r19, %r111;
	st.shared.f32 	[%r112], %f38;
$L__BB0_18:
	setp.ge.s32 	%p42, %r17, %r79;
	add.s32 	%r29, %r26, %r3;
	add.s32 	%r30, %r27, %r3;
	add.s32 	%r31, %r28, %r3;
	setp.ge.s32 	%p43, %r31, %r80;
	min.s32 	%r113, %r30, %r16;
	setp.lt.s32 	%p44, %r113, 2;
	or.pred  	%p45, %p43, %p42;
	or.pred  	%p46, %p45, %p44;
	@%p46 bra 	$L__BB0_20;
	cvt.u64.u32 	%rd31, %r30;
	add.s64 	%rd32, %rd31, %rd20;
	shl.b64 	%rd33, %rd32, 2;
	add.s64 	%rd34, %rd1, %rd33;
	ld.global.f32 	%f39, [%rd34+-8];
	shl.b32 	%r114, %r29, 2;
	add.s32 	%r115, %r19, %r114;
	st.shared.f32 	[%r115], %f39;
$L__BB0_20:
	add.s32 	%r32, %r29, %r3;
	add.s32 	%r33, %r30, %r3;
	add.s32 	%r116, %r31, %r3;
	setp.ge.s32 	%p48, %r116, %r80;
	min.s32 	%r117, %r33, %r16;
	setp.lt.s32 	%p49, %r117, 2;
	or.pred  	%p50, %p48, %p42;
	or.pred  	%p51, %p50, %p49;
	@%p51 bra 	$L__BB0_22;
	cvt.u64.u32 	%rd36, %r33;
	add.s64 	%rd37, %rd36, %rd20;
	shl.b64 	%rd38, %rd37, 2;
	add.s64 	%rd39, %rd1, %rd38;
	ld.global.f32 	%f40, [%rd39+-8];
	shl.b32 	%r118, %r32, 2;
	add.s32 	%r119, %r19, %r118;
	st.shared.f32 	[%r119], %f40;
$L__BB0_22:
	add.s32 	%r254, %r32, %r3;
	setp.lt.s32 	%p52, %r254, %r8;
	@%p52 bra 	$L__BB0_14;
$L__BB0_23:
	add.s32 	%r253, %r253, %r4;
	setp.lt.s32 	%p53, %r253, %r7;
	@%p53 bra 	$L__BB0_2;
$L__BB0_24:
	setp.ge.s32 	%p54, %r2, %r7;
	bar.sync 	0;
	@%p54 bra 	$L__BB0_34;
	add.s32 	%r36, %r259, %r3;
	max.u32 	%r120, %r36, 64;
	setp.lt.u32 	%p55, %r36, 64;
	selp.u32 	%r121, 1, 0, %p55;
	add.s32 	%r122, %r36, %r121;
	sub.s32 	%r123, %r120, %r122;
	div.u32 	%r124, %r123, %r3;
	add.s32 	%r37, %r124, %r121;
	and.b32  	%r38, %r37, 3;
	mul.lo.s32 	%r39, %r259, %r81;
	mul.lo.s32 	%r40, %r36, %r81;
	add.s32 	%r41, %r36, %r3;
	mul.lo.s32 	%r42, %r41, %r81;
	add.s32 	%r43, %r41, %r3;
	shl.b32 	%r128, %r39, 2;
	shl.b32 	%r133, %r40, 2;
	shl.b32 	%r138, %r42, 2;
	mov.u32 	%r256, %r2;
$L__BB0_26:
	setp.gt.u32 	%p56, %r259, 63;
	@%p56 bra 	$L__BB0_33;
	setp.eq.s32 	%p57, %r38, 3;
	mov.u32 	%r125, _ZZ19convolution1DKernelPfS_iiiiE10input_tile;
	mad.lo.s32 	%r45, %r256, 272, %r125;
	shl.b32 	%r126, %r256, 8;
	mov.u32 	%r127, _ZZ19convolution1DKernelPfS_iiiiE15horizontal_tile;
	add.s32 	%r46, %r127, %r126;
	mov.u32 	%r257, %r259;
	@%p57 bra 	$L__BB0_31;
	setp.eq.s32 	%p58, %r38, 0;
	add.s32 	%r129, %r45, %r128;
	ld.shared.f32 	%f41, [%r129];
	fma.rn.f32 	%f42, %f41, 0f3D800000, 0f00000000;
	ld.shared.f32 	%f43, [%r129+4];
	fma.rn.f32 	%f44, %f43, 0f3E800000, %f42;
	ld.shared.f32 	%f45, [%r129+8];
	fma.rn.f32 	%f46, %f45, 0f3EC00000, %f44;
	ld.shared.f32 	%f47, [%r129+12];
	fma.rn.f32 	%f48, %f47, 0f3E800000, %f46;
	ld.shared.f32 	%f49, [%r129+16];
	fma.rn.f32 	%f50, %f49, 0f3D800000, %f48;
	add.s32 	%r47, %r259, %r256;
	shl.b32 	%r130, %r47, 2;
	and.b32  	%r131, %r130, 124;
	add.s32 	%r132, %r46, %r131;
	st.shared.f32 	[%r132], %f50;
	mov.u32 	%r257, %r36;
	@%p58 bra 	$L__BB0_31;
	setp.eq.s32 	%p59, %r38, 1;
	add.s32 	%r134, %r45, %r133;
	ld.shared.f32 	%f51, [%r134];
	fma.rn.f32 	%f52, %f51, 0f3D800000, 0f00000000;
	ld.shared.f32 	%f53, [%r134+4];
	fma.rn.f32 	%f54, %f53, 0f3E800000, %f52;
	ld.shared.f32 	%f55, [%r134+8];
	fma.rn.f32 	%f56, %f55, 0f3EC00000, %f54;
	ld.shared.f32 	%f57, [%r134+12];
	fma.rn.f32 	%f58, %f57, 0f3E800000, %f56;
	ld.shared.f32 	%f59, [%r134+16];
	fma.rn.f32 	%f60, %f59, 0f3D800000, %f58;
	add.s32 	%r48, %r47, %r3;
	shl.b32 	%r135, %r48, 2;
	and.b32  	%r136, %r135, 124;
	add.s32 	%r137, %r46, %r136;
	st.shared.f32 	[%r137], %f60;
	mov.u32 	%r257, %r41;
	@%p59 bra 	$L__BB0_31;
	add.s32 	%r139, %r45, %r138;
	ld.shared.f32 	%f61, [%r139];
	fma.rn.f32 	%f62, %f61, 0f3D800000, 0f00000000;
	ld.shared.f32 	%f63, [%r139+4];
	fma.rn.f32 	%f64, %f63, 0f3E800000, %f62;
	ld.shared.f32 	%f65, [%r139+8];
	fma.rn.f32 	%f66, %f65, 0f3EC00000, %f64;
	ld.shared.f32 	%f67, [%r139+12];
	fma.rn.f32 	%f68, %f67, 0f3E800000, %f66;
	ld.shared.f32 	%f69, [%r139+16];
	fma.rn.f32 	%f70, %f69, 0f3D800000, %f68;
	add.s32 	%r140, %r48, %r3;
	shl.b32 	%r141, %r140, 2;
	and.b32  	%r142, %r141, 124;
	add.s32 	%r143, %r46, %r142;
	st.shared.f32 	[%r143], %f70;
	mov.u32 	%r257, %r43;
$L__BB0_31:
	setp.lt.u32 	%p60, %r37, 3;
	@%p60 bra 	$L__BB0_33;
$L__BB0_32:
	mul.lo.s32 	%r144, %r257, %r81;
	shl.b32 	%r145, %r144, 2;
	add.s32 	%r146, %r45, %r145;
	ld.shared.f32 	%f71, [%r146];
	fma.rn.f32 	%f72, %f71, 0f3D800000, 0f00000000;
	ld.shared.f32 	%f73, [%r146+4];
	fma.rn.f32 	%f74, %f73, 0f3E800000, %f72;
	ld.shared.f32 	%f75, [%r146+8];
	fma.rn.f32 	%f76, %f75, 0f3EC00000, %f74;
	ld.shared.f32 	%f77, [%r146+12];
	fma.rn.f32 	%f78, %f77, 0f3E800000, %f76;
	ld.shared.f32 	%f79, [%r146+16];
	fma.rn.f32 	%f80, %f79, 0f3D800000, %f78;
	add.s32 	%r147, %r257, %r256;
	shl.b32 	%r148, %r147, 2;
	and.b32  	%r149, %r148, 124;
	add.s32 	%r150, %r46, %r149;
	st.shared.f32 	[%r150], %f80;
	add.s32 	%r151, %r257, %r3;
	mul.lo.s32 	%r152, %r151, %r81;
	shl.b32 	%r153, %r152, 2;
	add.s32 	%r154, %r45, %r153;
	ld.shared.f32 	%f81, [%r154];
	fma.rn.f32 	%f82, %f81, 0f3D800000, 0f00000000;
	ld.shared.f32 	%f83, [%r154+4];
	fma.rn.f32 	%f84, %f83, 0f3E800000, %f82;
	ld.shared.f32 	%f85, [%r154+8];
	fma.rn.f32 	%f86, %f85, 0f3EC00000, %f84;
	ld.shared.f32 	%f87, [%r154+12];
	fma.rn.f32 	%f88, %f87, 0f3E800000, %f86;
	ld.shared.f32 	%f89, [%r154+16];
	fma.rn.f32 	%f90, %f89, 0f3D800000, %f88;
	add.s32 	%r155, %r147, %r3;
	shl.b32 	%r156, %r155, 2;
	and.b32  	%r157, %r156, 124;
	add.s32 	%r158, %r46, %r157;
	st.shared.f32 	[%r158], %f90;
	add.s32 	%r159, %r151, %r3;
	mul.lo.s32 	%r160, %r159, %r81;
	shl.b32 	%r161, %r160, 2;
	add.s32 	%r162, %r45, %r161;
	ld.shared.f32 	%f91, [%r162];
	fma.rn.f32 	%f92, %f91, 0f3D800000, 0f00000000;
	ld.shared.f32 	%f93, [%r162+4];
	fma.rn.f32 	%f94, %f93, 0f3E800000, %f92;
	ld.shared.f32 	%f95, [%r162+8];
	fma.rn.f32 	%f96, %f95, 0f3EC00000, %f94;
	ld.shared.f32 	%f97, [%r162+12];
	fma.rn.f32 	%f98, %f97, 0f3E800000, %f96;
	ld.shared.f32 	%f99, [%r162+16];
	fma.rn.f32 	%f100, %f99, 0f3D800000, %f98;
	add.s32 	%r163, %r155, %r3;
	shl.b32 	%r164, %r163, 2;
	and.b32  	%r165, %r164, 124;
	add.s32 	%r166, %r46, %r165;
	st.shared.f32 	[%r166], %f100;
	add.s32 	%r167, %r159, %r3;
	mul.lo.s32 	%r168, %r167, %r81;
	shl.b32 	%r169, %r168, 2;
	add.s32 	%r170, %r45, %r169;
	ld.shared.f32 	%f101, [%r170];
	fma.rn.f32 	%f102, %f101, 0f3D800000, 0f00000000;
	ld.shared.f32 	%f103, [%r170+4];
	fma.rn.f32 	%f104, %f103, 0f3E800000, %f102;
	ld.shared.f32 	%f105, [%r170+8];
	fma.rn.f32 	%f106, %f105, 0f3EC00000, %f104;
	ld.shared.f32 	%f107, [%r170+12];
	fma.rn.f32 	%f108, %f107, 0f3E800000, %f106;
	ld.shared.f32 	%f109, [%r170+16];
	fma.rn.f32 	%f110, %f109, 0f3D800000, %f108;
	add.s32 	%r171, %r163, %r3;
	shl.b32 	%r172, %r171, 2;
	and.b32  	%r173, %r172, 124;
	add.s32 	%r174, %r46, %r173;
	st.shared.f32 	[%r174], %f110;
	add.s32 	%r257, %r167, %r3;
	setp.lt.u32 	%p61, %r257, 64;
	@%p61 bra 	$L__BB0_32;
$L__BB0_33:
	add.s32 	%r256, %r256, %r4;
	setp.lt.s32 	%p62, %r256, %r7;
	@%p62 bra 	$L__BB0_26;
$L__BB0_34:
	bar.sync 	0;
	setp.gt.u32 	%p63, %r259, 63;
	@%p63 bra 	$L__BB0_72;
	ld.param.u64 	%rd42, [_Z19convolution1DKernelPfS_iiii_param_1];
	mov.u32 	%r175, %ctaid.y;
	mad.lo.s32 	%r176, %r175, %r4, %r2;
	mov.u32 	%r177, %ctaid.x;
	mad.lo.s32 	%r178, %r177, %r3, %r259;
	mad.lo.s32 	%r179, %r80, %r176, %r178;
	cvta.to.global.u64 	%rd40, %rd42;
	mul.wide.s32 	%rd41, %r179, 4;
	add.s64 	%rd2, %rd40, %rd41;
	add.s32 	%r53, %r2, %r3;
	max.u32 	%r180, %r53, 32;
	setp.lt.u32 	%p64, %r53, 32;
	selp.s32 	%r54, -1, 0, %p64;
	selp.u32 	%r181, 1, 0, %p64;
	add.s32 	%r182, %r53, %r181;
	sub.s32 	%r183, %r180, %r182;
	div.u32 	%r55, %r183, %r3;
	add.s32 	%r184, %r55, %r181;
	and.b32  	%r56, %r184, 1;
	mul.lo.s32 	%r57, %r2, %r81;
	add.s32 	%r58, %r57, 2;
	shl.b32 	%r185, %r57, 8;
	mov.u32 	%r186, _ZZ19convolution1DKernelPfS_iiiiE15horizontal_tile;
	add.s32 	%r59, %r186, %r185;
	add.s32 	%r60, %r57, 1;
	setp.gt.s32 	%p65, %r57, -3;
	setp.lt.s32 	%p66, %r58, %r7;
	and.pred  	%p3, %p65, %p66;
	add.s32 	%r61, %r57, 3;
	setp.gt.s32 	%p67, %r57, -4;
	setp.lt.s32 	%p68, %r61, %r7;
	and.pred  	%p4, %p67, %p68;
	setp.gt.s32 	%p69, %r57, -5;
	setp.lt.s32 	%p70, %r57, %r6;
	and.pred  	%p5, %p69, %p70;
	add.s32 	%r62, %r57, 4;
	not.pred 	%p79, %p3;
	not.pred 	%p80, %p4;
	not.pred 	%p81, %p5;
$L__BB0_36:
	setp.gt.u32 	%p71, %r2, 31;
	mov.f32 	%f137, 0f00000000;
	@%p71 bra 	$L__BB0_70;
	setp.ne.s32 	%p72, %r56, 0;
	mov.f32 	%f137, 0f00000000;
	mov.u32 	%r261, %r2;
	@%p72 bra 	$L__BB0_48;
	setp.lt.s32 	%p73, %r57, 0;
	setp.ge.s32 	%p74, %r57, %r7;
	mov.f32 	%f137, 0f00000000;
	or.pred  	%p75, %p73, %p74;
	@%p75 bra 	$L__BB0_40;
	add.s32 	%r187, %r57, %r259;
	shl.b32 	%r188, %r187, 2;
	and.b32  	%r189, %r188, 124;
	add.s32 	%r190, %r59, %r189;
	ld.shared.f32 	%f115, [%r190];
	fma.rn.f32 	%f137, %f115, 0f3D800000, 0f00000000;
$L__BB0_40:
	setp.lt.s32 	%p76, %r57, -1;
	setp.ge.s32 	%p77, %r60, %r7;
	or.pred  	%p78, %p76, %p77;
	@%p78 bra 	$L__BB0_42;
	add.s32 	%r191, %r60, %r259;
	shl.b32 	%r192, %r191, 2;
	and.b32  	%r193, %r192, 124;
	add.s32 	%r194, %r59, %r193;
	ld.shared.f32 	%f116, [%r194+256];
	fma.rn.f32 	%f137, %f116, 0f3E800000, %f137;
$L__BB0_42:
	@%p79 bra 	$L__BB0_44;
	add.s32 	%r195, %r58, %r259;
	shl.b32 	%r196, %r195, 2;
	and.b32  	%r197, %r196, 124;
	add.s32 	%r198, %r59, %r197;
	ld.shared.f32 	%f117, [%r198+512];
	fma.rn.f32 	%f137, %f117, 0f3EC00000, %f137;
$L__BB0_44:
	@%p80 bra 	$L__BB0_46;
	add.s32 	%r199, %r61, %r259;
	shl.b32 	%r200, %r199, 2;
	and.b32  	%r201, %r200, 124;
	add.s32 	%r202, %r59, %r201;
	ld.shared.f32 	%f118, [%r202+768];
	fma.rn.f32 	%f137, %f118, 0f3E800000, %f137;
$L__BB0_46:
	mov.u32 	%r261, %r53;
	@%p81 bra 	$L__BB0_48;
	add.s32 	%r203, %r62, %r259;
	shl.b32 	%r204, %r203, 2;
	and.b32  	%r205, %r204, 124;
	add.s32 	%r206, %r59, %r205;
	ld.shared.f32 	%f119, [%r206+1024];
	fma.rn.f32 	%f137, %f119, 0f3D800000, %f137;
$L__BB0_48:
	setp.eq.s32 	%p82, %r55, %r54;
	@%p82 bra 	$L__BB0_70;
$L__BB0_49:
	mul.lo.s32 	%r66, %r261, %r81;
	add.s32 	%r67, %r66, 2;
	setp.lt.s32 	%p83, %r66, 0;
	setp.ge.s32 	%p84, %r66, %r7;
	shl.b32 	%r207, %r66, 8;
	add.s32 	%r68, %r186, %r207;
	or.pred  	%p85, %p83, %p84;
	@%p85 bra 	$L__BB0_51;
	add.s32 	%r209, %r66, %r259;
	shl.b32 	%r210, %r209, 2;
	and.b32  	%r211, %r210, 124;
	add.s32 	%r212, %r68, %r211;
	ld.shared.f32 	%f120, [%r212];
	fma.rn.f32 	%f137, %f120, 0f3D800000, %f137;
$L__BB0_51:
	add.s32 	%r69, %r66, 1;
	setp.lt.s32 	%p86, %r66, -1;
	setp.ge.s32 	%p87, %r69, %r7;
	or.pred  	%p88, %p86, %p87;
	@%p88 bra 	$L__BB0_53;
	add.s32 	%r213, %r69, %r259;
	shl.b32 	%r214, %r213, 2;
	and.b32  	%r215, %r214, 124;
	add.s32 	%r216, %r68, %r215;
	ld.shared.f32 	%f121, [%r216+256];
	fma.rn.f32 	%f137, %f121, 0f3E800000, %f137;
$L__BB0_53:
	setp.lt.s32 	%p89, %r66, -2;
	setp.ge.s32 	%p90, %r67, %r7;
	or.pred  	%p91, %p89, %p90;
	@%p91 bra 	$L__BB0_55;
	add.s32 	%r217, %r67, %r259;
	shl.b32 	%r218, %r217, 2;
	and.b32  	%r219, %r218, 124;
	add.s32 	%r220, %r68, %r219;
	ld.shared.f32 	%f122, [%r220+512];
	fma.rn.f32 	%f137, %f122, 0f3EC00000, %f137;
$L__BB0_55:
	add.s32 	%r70, %r66, 3;
	setp.lt.s32 	%p92, %r66, -3;
	setp.ge.s32 	%p93, %r70, %r7;
	or.pred  	%p94, %p92, %p93;
	@%p94 bra 	$L__BB0_57;
	add.s32 	%r221, %r70, %r259;
	shl.b32 	%r222, %r221, 2;
	and.b32  	%r223, %r222, 124;
	add.s32 	%r224, %r68, %r223;
	ld.shared.f32 	%f123, [%r224+768];
	fma.rn.f32 	%f137, %f123, 0f3E800000, %f137;
$L__BB0_57:
	setp.lt.s32 	%p95, %r66, -4;
	setp.ge.s32 	%p96, %r66, %r6;
	or.pred  	%p97, %p95, %p96;
	@%p97 bra 	$L__BB0_59;
	add.s32 	%r225, %r66, %r259;
	shl.b32 	%r226, %r225, 2;
	add.s32 	%r227, %r226, 16;
	and.b32  	%r228, %r227, 124;
	add.s32 	%r229, %r68, %r228;
	ld.shared.f32 	%f124, [%r229+1024];
	fma.rn.f32 	%f137, %f124, 0f3D800000, %f137;
$L__BB0_59:
	add.s32 	%r71, %r261, %r3;
	mul.lo.s32 	%r72, %r71, %r81;
	add.s32 	%r73, %r72, 2;
	setp.lt.s32 	%p98, %r72, 0;
	setp.ge.s32 	%p99, %r72, %r7;
	shl.b32 	%r230, %r72, 8;
	add.s32 	%r74, %r186, %r230;
	or.pred  	%p100, %p98, %p99;
	@%p100 bra 	$L__BB0_61;
	add.s32 	%r232, %r72, %r259;
	shl.b32 	%r233, %r232, 2;
	and.b32  	%r234, %r233, 124;
	add.s32 	%r235, %r74, %r234;
	ld.shared.f32 	%f125, [%r235];
	fma.rn.f32 	%f137, %f125, 0f3D800000, %f137;
$L__BB0_61:
	add.s32 	%r75, %r72, 1;
	setp.lt.s32 	%p101, %r72, -1;
	setp.ge.s32 	%p102, %r75, %r7;
	or.pred  	%p103, %p101, %p102;
	@%p103 bra 	$L__BB0_63;
	add.s32 	%r236, %r75, %r259;
	shl.b32 	%r237, %r236, 2;
	and.b32  	%r238, %r237, 124;
	add.s32 	%r239, %r74, %r238;
	ld.shared.f32 	%f126, [%r239+256];
	fma.rn.f32 	%f137, %f126, 0f3E800000, %f137;
$L__BB0_63:
	setp.lt.s32 	%p104, %r72, -2;
	setp.ge.s32 	%p105, %r73, %r7;
	or.pred  	%p106, %p104, %p105;
	@%p106 bra 	$L__BB0_65;
	add.s32 	%r240, %r73, %r259;
	shl.b32 	%r241, %r240, 2;
	and.b32  	%r242, %r241, 124;
	add.s32 	%r243, %r74, %r242;
	ld.shared.f32 	%f127, [%r243+512];
	fma.rn.f32 	%f137, %f127, 0f3EC00000, %f137;
$L__BB0_65:
	add.s32 	%r76, %r72, 3;
	setp.lt.s32 	%p107, %r72, -3;
	setp.ge.s32 	%p108, %r76, %r7;
	or.pred  	%p109, %p107, %p108;
	@%p109 bra 	$L__BB0_67;
	add.s32 	%r244, %r76, %r259;
	shl.b32 	%r245, %r244, 2;
	and.b32  	%r246, %r245, 124;
	add.s32 	%r247, %r74, %r246;
	ld.shared.f32 	%f128, [%r247+768];
	fma.rn.f32 	%f137, %f128, 0f3E800000, %f137;
$L__BB0_67:
	setp.lt.s32 	%p110, %r72, -4;
	setp.ge.s32 	%p111, %r72, %r6;
	or.pred  	%p112, %p110, %p111;
	@%p112 bra 	$L__BB0_69;
	add.s32 	%r248, %r72, %r259;
	shl.b32 	%r249, %r248, 2;
	add.s32 	%r250, %r249, 16;
	and.b32  	%r251, %r250, 124;
	add.s32 	%r252, %r74, %r251;
	ld.shared.f32 	%f129, [%r252+1024];
	fma.rn.f32 	%f137, %f129, 0f3D800000, %f137;
$L__BB0_69:
	add.s32 	%r261, %r71, %r3;
	setp.lt.u32 	%p113, %r261, 32;
	@%p113 bra 	$L__BB0_49;
$L__BB0_70:
	add.s32 	%r259, %r259, %r4;
	setp.lt.u32 	%p114, %r259, 64;
	@%p114 bra 	$L__BB0_36;
	st.global.f32 	[%rd2], %f137;
$L__BB0_72:
	ret;

}


// ===== COMPILED SASS (sm_100) =====

	.target	sm_100

	.elftype	@"ET_EXEC"


//--------------------- .note.nv.tkinfo           --------------------------
	.section	.note.nv.tkinfo,"",@"SHT_NOTE"
	.sectionflags	@"SHF_NOTE_NV_TKINFO"
	.tkinfo
        /*0018*/ 	.word	0x00000002
        /*0030*/ 	.string	""
        /*0030*/ 	.string	"ptxas"
        /*0030*/ 	.string	"Cuda compilation tools, release 13.0, V13.0.88"
        /*0030*/ 	.string	"Build cuda_13.0.r13.0/compiler.36424714_0"
        /*0030*/ 	.string	"-arch sm_100 -m 64 "



//--------------------- .note.nv.cuinfo           --------------------------
	.section	.note.nv.cuinfo,"",@"SHT_NOTE"
	.sectionflags	@"SHF_NOTE_NV_CUINFO"
        /*0018*/ 	.short	0x0002
        /*001a*/ 	.short	0x0064
        /*001c*/ 	.short	0x0082
	.zero		2


//--------------------- .nv.info                  --------------------------
	.section	.nv.info,"",@"SHT_CUDA_INFO"
	.align	4


	//----- nvinfo : EIATTR_REGCOUNT
	.align		4
        /*0000*/ 	.byte	0x04, 0x2f
        /*0002*/ 	.short	(.L_1 - .L_0)
	.align		4
.L_0:
        /*0004*/ 	.word	index@(_Z19convolution1DKernelPfS_iiii)
        /*0008*/ 	.word	0x00000020


	//----- nvinfo : EIATTR_FRAME_SIZE
	.align		4
.L_1:
        /*000c*/ 	.byte	0x04, 0x11
        /*000e*/ 	.short	(.L_3 - .L_2)
	.align		4
.L_2:
        /*0010*/ 	.word	index@(_Z19convolution1DKernelPfS_iiii)
        /*0014*/ 	.word	0x00000000


	//----- nvinfo : EIATTR_MIN_STACK_SIZE
	.align		4
.L_3:
        /*0018*/ 	.byte	0x04, 0x12
        /*001a*/ 	.short	(.L_5 - .L_4)
	.align		4
.L_4:
        /*001c*/ 	.word	index@(_Z19convolution1DKernelPfS_iiii)
        /*0020*/ 	.word	0x00000000
.L_5:


//--------------------- .nv.compat                --------------------------
	.section	.nv.compat,"",@"SHT_CUDA_COMPAT_INFO"
	.align	4
        /*0000*/ 	.byte	0x02, 0x09, 0x00, 0x00, 0x02, 0x02, 0x01, 0x00, 0x02, 0x05, 0x05, 0x00, 0x03, 0x07, 0x01, 0x01
        /*0010*/ 	.byte	0x02, 0x03, 0x00, 0x00, 0x02, 0x06, 0x01, 0x00, 0x04, 0x0b, 0x08, 0x00, 0x09, 0x00, 0x00, 0x00
        /*0020*/ 	.byte	0x00, 0x00, 0x00, 0x00


//--------------------- .nv.info._Z19convolution1DKernelPfS_iiii --------------------------
	.section	.nv.info._Z19convolution1DKernelPfS_iiii,"",@"SHT_CUDA_INFO"
	.sectionflags	@""
	.align	4


	//----- nvinfo : EIATTR_CUDA_API_VERSION
	.align		4
        /*0000*/ 	.byte	0x04, 0x37
        /*0002*/ 	.short	(.L_7 - .L_6)
.L_6:
        /*0004*/ 	.word	0x00000082


	//----- nvinfo : EIATTR_KPARAM_INFO
	.align		4
.L_7:
        /*0008*/ 	.byte	0x04, 0x17
        /*000a*/ 	.short	(.L_9 - .L_8)
.L_8:
        /*000c*/ 	.word	0x00000000
        /*0010*/ 	.short	0x0005
        /*0012*/ 	.short	0x001c
        /*0014*/ 	.byte	0x00, 0xf0, 0x11, 0x00


	//----- nvinfo : EIATTR_KPARAM_INFO
	.align		4
.L_9:
        /*0018*/ 	.byte	0x04, 0x17
        /*001a*/ 	.short	(.L_11 - .L_10)
.L_10:
        /*001c*/ 	.word	0x00000000
        /*0020*/ 	.short	0x0004
        /*0022*/ 	.short	0x0018
        /*0024*/ 	.byte	0x00, 0xf0, 0x11, 0x00


	//----- nvinfo : EIATTR_KPARAM_INFO
	.align		4
.L_11:
        /*0028*/ 	.byte	0x04, 0x17
        /*002a*/ 	.short	(.L_13 - .L_12)
.L_12:
        /*002c*/ 	.word	0x00000000
        /*0030*/ 	.short	0x0003
        /*0032*/ 	.short	0x0014
        /*0034*/ 	.byte	0x00, 0xf0, 0x11, 0x00


	//----- nvinfo : EIATTR_KPARAM_INFO
	.align		4
.L_13:
        /*0038*/ 	.byte	0x04, 0x17
        /*003a*/ 	.short	(.L_15 - .L_14)
.L_14:
        /*003c*/ 	.word	0x00000000
        /*0040*/ 	.short	0x0002
        /*0042*/ 	.short	0x0010
        /*0044*/ 	.byte	0x00, 0xf0, 0x11, 0x00


	//----- nvinfo : EIATTR_KPARAM_INFO
	.align		4
.L_15:
        /*0048*/ 	.byte	0x04, 0x17
        /*004a*/ 	.short	(.L_17 - .L_16)
.L_16:
        /*004c*/ 	.word	0x00000000
        /*0050*/ 	.short	0x0001
        /*0052*/ 	.short	0x0008
        /*0054*/ 	.byte	0x00, 0xf5, 0x21, 0x00


	//----- nvinfo : EIATTR_KPARAM_INFO
	.align		4
.L_17:
        /*0058*/ 	.byte	0x04, 0x17
        /*005a*/ 	.short	(.L_19 - .L_18)
.L_18:
        /*005c*/ 	.word	0x00000000
        /*0060*/ 	.short	0x0000
        /*0062*/ 	.short	0x0000
        /*0064*/ 	.byte	0x00, 0xf5, 0x21, 0x00


	//----- nvinfo : EIATTR_SPARSE_MMA_MASK
	.align		4
.L_19:
        /*0068*/ 	.byte	0x03, 0x50
        /*006a*/ 	.short	0x0000


	//----- nvinfo : EIATTR_MAXREG_COUNT
	.align		4
        /*006c*/ 	.byte	0x03, 0x1b
        /*006e*/ 	.short	0x00ff


	//----- nvinfo : EIATTR_NUM_BARRIERS
	.align		4
        /*0070*/ 	.byte	0x02, 0x4c
        /*0072*/ 	.byte	0x01
	.zero		1


	//----- nvinfo : EIATTR_MERCURY_ISA_VERSION
	.align		4
        /*0074*/ 	.byte	0x03, 0x5f
        /*0076*/ 	.short	0x0101


	//----- nvinfo : EIATTR_VRC_CTA_INIT_COUNT
	.align		4
        /*0078*/ 	.byte	0x02, 0x4a
	.zero		1
	.zero		1


	//----- nvinfo : EIATTR_EXIT_INSTR_OFFSETS
	.align		4
        /*007c*/ 	.byte	0x04, 0x1c
        /*007e*/ 	.short	(.L_21 - .L_20)


	//   ....[0]....
.L_20:
        /*0080*/ 	.word	0x000017f0


	//   ....[1]....
        /*0084*/ 	.word	0x00002480


	//----- nvinfo : EIATTR_CRS_STACK_SIZE
	.align		4
.L_21:
        /*0088*/ 	.byte	0x04, 0x1e
        /*008a*/ 	.short	(.L_23 - .L_22)
.L_22:
        /*008c*/ 	.word	0x00000000


	//----- nvinfo : EIATTR_CBANK_PARAM_SIZE
	.align		4
.L_23:
        /*0090*/ 	.byte	0x03, 0x19
        /*0092*/ 	.short	0x0020


	//----- nvinfo : EIATTR_PARAM_CBANK
	.align		4
        /*0094*/ 	.byte	0x04, 0x0a
        /*0096*/ 	.short	(.L_25 - .L_24)
	.align		4
.L_24:
        /*0098*/ 	.word	index@(.nv.constant0._Z19convolution1DKernelPfS_iiii)
        /*009c*/ 	.short	0x0380
        /*009e*/ 	.short	0x0020


	//----- nvinfo : EIATTR_SW_WAR
	.align		4
.L_25:
        /*00a0*/ 	.byte	0x04, 0x36
        /*00a2*/ 	.short	(.L_27 - .L_26)
.L_26:
        /*00a4*/ 	.word	0x00000008
.L_27:


//--------------------- .nv.callgraph             --------------------------
	.section	.nv.callgraph,"",@"SHT_CUDA_CALLGRAPH"
	.align	4
	.sectionentsize	8
	.align		4
        /*0000*/ 	.word	0x00000000
	.align		4
        /*0004*/ 	.word	0xffffffff
	.align		4
        /*0008*/ 	.word	0x00000000
	.align		4
        /*000c*/ 	.word	0xfffffffe
	.align		4
        /*0010*/ 	.word	0x00000000
	.align		4
        /*0014*/ 	.word	0xfffffffd
	.align		4
        /*0018*/ 	.word	0x00000000
	.align		4
        /*001c*/ 	.word	0xfffffffc


//--------------------- .text._Z19convolution1DKernelPfS_iiii --------------------------
	.section	.text._Z19convolution1DKernelPfS_iiii,"ax",@progbits
	.align	128
        .global         _Z19convolution1DKernelPfS_iiii
        .type           _Z19convolution1DKernelPfS_iiii,@function
        .size           _Z19convolution1DKernelPfS_iiii,(.L_x_28 - _Z19convolution1DKernelPfS_iiii)
        .other          _Z19convolution1DKernelPfS_iiii,@"STO_CUDA_ENTRY STV_DEFAULT"
_Z19convolution1DKernelPfS_iiii:
.text._Z19convolution1DKernelPfS_iiii:
[----:B------:R-:W-:Y:S08]  /*0000*/  LDC R1, c[0x0][0x37c] ;  /* 0x0000df00ff017b82 */ /* 0x000ff00000000800 */
[----:B------:R-:W0:Y:S01]  /*0010*/  LDC R13, c[0x0][0x39c] ;  /* 0x0000e700ff0d7b82 */ /* 0x000e220000000800 */
[----:B------:R-:W1:Y:S01]  /*0020*/  S2R R10, SR_TID.Y ;  /* 0x00000000000a7919 */ /* 0x000e620000002200 */
[----:B------:R-:W2:Y:S01]  /*0030*/  LDCU UR8, c[0x0][0x360] ;  /* 0x00006c00ff0877ac */ /* 0x000ea20008000800 */
[----:B------:R-:W-:Y:S01]  /*0040*/  BSSY.RECONVERGENT B2, `(.L_x_0) ;  /* 0x00000be000027945 */ /* 0x000fe20003800200 */
[----:B------:R-:W3:Y:S01]  /*0050*/  S2R R0, SR_TID.X ;  /* 0x0000000000007919 */ /* 0x000ee20000002100 */
[----:B------:R-:W4:Y:S01]  /*0060*/  LDCU.64 UR6, c[0x0][0x358] ;  /* 0x00006b00ff0677ac */ /* 0x000f220008000a00 */
[----:B------:R-:W0:Y:S02]  /*0070*/  LDCU UR9, c[0x0][0x364] ;  /* 0x00006c80ff0977ac */ /* 0x000e240008000800 */
[----:B0-----:R-:W-:-:S04]  /*0080*/  IMAD.SHL.U32 R2, R13, 0x20, RZ ;  /* 0x000000200d027824 */ /* 0x001fc800078e00ff */
[----:B------:R-:W-:-:S05]  /*0090*/  VIADD R3, R2, 0x4 ;  /* 0x0000000402037836 */ /* 0x000fca0000000000 */
[----:B-1----:R-:W-:-:S13]  /*00a0*/  ISETP.GE.AND P0, PT, R10, R3, PT ;  /* 0x000000030a00720c */ /* 0x002fda0003f06270 */
[----:B--234-:R-:W-:Y:S05]  /*00b0*/  @P0 BRA `(.L_x_1) ;  /* 0x0000000800d80947 */ /* 0x01cfea0003800000 */
[----:B------:R-:W0:Y:S01]  /*00c0*/  I2F.U32.RP R8, UR8 ;  /* 0x0000000800087d06 */ /* 0x000e220008209000 */
[----:B------:R-:W-:Y:S01]  /*00d0*/  IMAD.IADD R5, R2, 0x1, R3 ;  /* 0x0000000102057824 */ /* 0x000fe200078e0203 */
[----:B------:R-:W1:Y:S01]  /*00e0*/  S2R R12, SR_CTAID.X ;  /* 0x00000000000c7919 */ /* 0x000e620000002500 */
[----:B------:R-:W-:Y:S01]  /*00f0*/  VIADD R4, R0, UR8 ;  /* 0x0000000800047c36 */ /* 0x000fe20008000000 */
[----:B------:R-:W2:Y:S01]  /*0100*/  LDCU UR4, c[0x0][0x394] ;  /* 0x00007280ff0477ac */ /* 0x000ea20008000800 */
[----:B------:R-:W-:-:S03]  /*0110*/  ISETP.NE.U32.AND P3, PT, RZ, UR8, PT ;  /* 0x00000008ff007c0c */ /* 0x000fc6000bf65070 */
[----:B------:R-:W-:Y:S02]  /*0120*/  ISETP.GE.AND P0, PT, R4, R5, PT ;  /* 0x000000050400720c */ /* 0x000fe40003f06270 */
[----:B------:R-:W-:Y:S01]  /*0130*/  VIMNMX R9, PT, PT, R5, R4, !PT ;  /* 0x0000000405097248 */ /* 0x000fe20007fe0100 */
[----:B0-----:R-:W0:Y:S02]  /*0140*/  MUFU.RCP R8, R8 ;  /* 0x0000000800087308 */ /* 0x001e240000001000 */
[----:B0-----:R-:W-:Y:S01]  /*0150*/  VIADD R6, R8, 0xffffffe ;  /* 0x0ffffffe08067836 */ /* 0x001fe20000000000 */
[----:B------:R-:W-:-:S05]  /*0160*/  SEL R8, RZ, 0x1, P0 ;  /* 0x00000001ff087807 */ /* 0x000fca0000000000 */
[----:B------:R0:W3:Y:S01]  /*0170*/  F2I.FTZ.U32.TRUNC.NTZ R7, R6 ;  /* 0x0000000600077305 */ /* 0x0000e2000021f000 */
[----:B------:R-:W-:Y:S01]  /*0180*/  IADD3 R9, PT, PT, R9, -R4, -R8 ;  /* 0x8000000409097210 */ /* 0x000fe20007ffe808 */
[----:B0-----:R-:W-:Y:S01]  /*0190*/  IMAD.MOV.U32 R6, RZ, RZ, RZ ;  /* 0x000000ffff067224 */ /* 0x001fe200078e00ff */
[----:B---3--:R-:W-:-:S05]  /*01a0*/  IADD3 R11, PT, PT, RZ, -R7, RZ ;  /* 0x80000007ff0b7210 */ /* 0x008fca0007ffe0ff */
[----:B------:R-:W-:-:S04]  /*01b0*/  IMAD R11, R11, UR8, RZ ;  /* 0x000000080b0b7c24 */ /* 0x000fc8000f8e02ff */
[----:B------:R-:W-:-:S04]  /*01c0*/  IMAD.HI.U32 R6, R7, R11, R6 ;  /* 0x0000000b07067227 */ /* 0x000fc800078e0006 */
[----:B-1----:R-:W-:Y:S02]  /*01d0*/  IMAD R7, R12, UR8, RZ ;  /* 0x000000080c077c24 */ /* 0x002fe4000f8e02ff */
[----:B------:R-:W-:-:S05]  /*01e0*/  IMAD.HI.U32 R11, R6, R9, RZ ;  /* 0x00000009060b7227 */ /* 0x000fca00078e00ff */
[----:B------:R-:W-:-:S05]  /*01f0*/  IADD3 R6, PT, PT, -R11, RZ, RZ ;  /* 0x000000ff0b067210 */ /* 0x000fca0007ffe1ff */
[----:B------:R-:W-:Y:S02]  /*0200*/  IMAD R9, R6, UR8, R9 ;  /* 0x0000000806097c24 */ /* 0x000fe4000f8e0209 */
[----:B------:R-:W-:-:S03]  /*0210*/  IMAD R6, R7, R13, R0 ;  /* 0x0000000d07067224 */ /* 0x000fc600078e0200 */
[----:B------:R-:W-:Y:S01]  /*0220*/  ISETP.GE.U32.AND P0, PT, R9, UR8, PT ;  /* 0x0000000809007c0c */ /* 0x000fe2000bf06070 */
[----:B------:R-:W-:-:S12]  /*0230*/  VIADD R13, R6, UR8 ;  /* 0x00000008060d7c36 */ /* 0x000fd80008000000 */
[----:B------:R-:W-:Y:S02]  /*0240*/  @P0 VIADD R9, R9, -UR8 ;  /* 0x8000000809090c36 */ /* 0x000fe40008000000 */
[----:B------:R-:W-:-:S03]  /*0250*/  @P0 VIADD R11, R11, 0x1 ;  /* 0x000000010b0b0836 */ /* 0x000fc60000000000 */
[----:B------:R-:W-:Y:S01]  /*0260*/  ISETP.GE.U32.AND P2, PT, R9, UR8, PT ;  /* 0x0000000809007c0c */ /* 0x000fe2000bf46070 */
[----:B------:R-:W-:-:S05]  /*0270*/  VIADD R9, R13, 0xfffffffe ;  /* 0xfffffffe0d097836 */ /* 0x000fca0000000000 */
[C---:B------:R-:W-:Y:S02]  /*0280*/  IADD3 R12, PT, PT, R9.reuse, UR8, RZ ;  /* 0x00000008090c7c10 */ /* 0x040fe4000fffe0ff */
[----:B--2---:R-:W-:Y:S01]  /*0290*/  ISETP.GE.AND P0, PT, R9, UR4, PT ;  /* 0x0000000409007c0c */ /* 0x004fe2000bf06270 */
[----:B------:R-:W-:Y:S01]  /*02a0*/  VIADD R9, R13, UR8 ;  /* 0x000000080d097c36 */ /* 0x000fe20008000000 */
[----:B------:R-:W-:-:S03]  /*02b0*/  ISETP.GE.AND P1, PT, R12, UR4, PT ;  /* 0x000000040c007c0c */ /* 0x000fc6000bf26270 */
[----:B------:R-:W-:Y:S01]  /*02c0*/  @P2 VIADD R11, R11, 0x1 ;  /* 0x000000010b0b2836 */ /* 0x000fe20000000000 */
[----:B------:R-:W-:Y:S02]  /*02d0*/  ISETP.GT.AND P2, PT, R13, 0x1, !P0 ;  /* 0x000000010d00780c */ /* 0x000fe40004744270 */
[----:B------:R-:W-:Y:S02]  /*02e0*/  @!P3 LOP3.LUT R11, RZ, UR8, RZ, 0x33, !PT ;  /* 0x00000008ff0bbc12 */ /* 0x000fe4000f8e33ff */
[----:B------:R-:W-:Y:S02]  /*02f0*/  ISETP.GT.AND P0, PT, R9, 0x1, !P1 ;  /* 0x000000010900780c */ /* 0x000fe40004f04270 */
[----:B------:R-:W-:Y:S02]  /*0300*/  P2R R20, PR, RZ, 0x4 ;  /* 0x00000004ff147803 */ /* 0x000fe40000000000 */
[----:B------:R-:W-:-:S09]  /*0310*/  IADD3 R8, PT, PT, R8, R11, RZ ;  /* 0x0000000b08087210 */ /* 0x000fd20007ffe0ff */
.L_x_11:
[----:B------:R-:W-:Y:S01]  /*0320*/  ISETP.GE.AND P1, PT, R0, R5, PT ;  /* 0x000000050000720c */ /* 0x000fe20003f26270 */
[----:B------:R-:W-:-:S12]  /*0330*/  BSSY.RECONVERGENT B1, `(.L_x_2) ;  /* 0x000008b000017945 */ /* 0x000fd80003800200 */
[----:B012---:R-:W-:Y:S05]  /*0340*/  @P1 BRA `(.L_x_3) ;  /* 0x0000000800241947 */ /* 0x007fea0003800000 */
[----:B------:R-:W0:Y:S01]  /*0350*/  S2UR UR4, SR_CTAID.Y ;  /* 0x00000000000479c3 */ /* 0x000e220000002600 */
[----:B------:R-:W1:Y:S01]  /*0360*/  S2R R12, SR_CgaCtaId ;  /* 0x00000000000c7919 */ /* 0x000e620000008800 */
[----:B------:R-:W-:Y:S01]  /*0370*/  LOP3.LUT R17, R8, 0x3, RZ, 0xc0, !PT ;  /* 0x0000000308117812 */ /* 0x000fe200078ec0ff */
[----:B------:R-:W-:Y:S01]  /*0380*/  BSSY.RECONVERGENT B0, `(.L_x_4) ;  /* 0x0000041000007945 */ /* 0x000fe20003800200 */
[----:B------:R-:W-:Y:S01]  /*0390*/  MOV R11, 0x400 ;  /* 0x00000400000b7802 */ /* 0x000fe20000000f00 */
[----:B------:R-:W-:Y:S01]  /*03a0*/  IMAD.MOV.U32 R22, RZ, RZ, R0 ;  /* 0x000000ffff167224 */ /* 0x000fe200078e0000 */
[----:B------:R-:W-:Y:S02]  /*03b0*/  ISETP.NE.AND P1, PT, R17, 0x3, PT ;  /* 0x000000031100780c */ /* 0x000fe40003f25270 */
[----:B------:R-:W2:Y:S08]  /*03c0*/  LDC R9, c[0x0][0x39c] ;  /* 0x0000e700ff097b82 */ /* 0x000eb00000000800 */
[----:B------:R-:W3:Y:S01]  /*03d0*/  LDC R13, c[0x0][0x394] ;  /* 0x0000e500ff0d7b82 */ /* 0x000ee20000000800 */
[----:B0-----:R-:W-:-:S06]  /*03e0*/  UIMAD UR4, UR9, UR4, URZ ;  /* 0x00000004090472a4 */ /* 0x001fcc000f8e02ff */
[----:B--2---:R-:W-:Y:S01]  /*03f0*/  IMAD R9, R9, UR4, R10 ;  /* 0x0000000409097c24 */ /* 0x004fe2000f8e020a */
[----:B-1----:R-:W-:-:S03]  /*0400*/  LEA R21, R12, R11, 0x18 ;  /* 0x0000000b0c157211 */ /* 0x002fc600078ec0ff */
[----:B------:R-:W-:Y:S02]  /*0410*/  VIADD R11, R9, 0xfffffffe ;  /* 0xfffffffe090b7836 */ /* 0x000fe40000000000 */
[----:B------:R-:W-:Y:S02]  /*0420*/  IMAD R21, R10, 0x110, R21 ;  /* 0x000001100a157824 */ /* 0x000fe400078e0215 */
[----:B---3--:R-:W-:Y:S01]  /*0430*/  IMAD R23, R11, R13, RZ ;  /* 0x0000000d0b177224 */ /* 0x008fe200078e02ff */
[----:B------:R-:W-:Y:S06]  /*0440*/  @!P1 BRA `(.L_x_5) ;  /* 0x0000000000d09947 */ /* 0x000fec0003800000 */
[----:B------:R-:W0:Y:S01]  /*0450*/  LDC R14, c[0x0][0x390] ;  /* 0x0000e400ff0e7b82 */ /* 0x000e220000000800 */
[C---:B------:R-:W-:Y:S01]  /*0460*/  VIADD R12, R6.reuse, 0xfffffffe ;  /* 0xfffffffe060c7836 */ /* 0x040fe20000000000 */
[----:B------:R-:W-:Y:S01]  /*0470*/  VIMNMX R15, PT, PT, R6, R9, PT ;  /* 0x00000009060f7248 */ /* 0x000fe20003fe0100 */
[----:B------:R-:W-:Y:S01]  /*0480*/  BSSY.RECONVERGENT B3, `(.L_x_6) ;  /* 0x000000e000037945 */ /* 0x000fe20003800200 */
[----:B------:R-:W-:Y:S02]  /*0490*/  ISETP.NE.AND P2, PT, R17, RZ, PT ;  /* 0x000000ff1100720c */ /* 0x000fe40003f45270 */
[----:B0-----:R-:W-:-:S04]  /*04a0*/  ISETP.GE.AND P1, PT, R11, R14, PT ;  /* 0x0000000e0b00720c */ /* 0x001fc80003f26270 */
[----:B------:R-:W-:-:S04]  /*04b0*/  ISETP.GE.OR P1, PT, R12, R13, P1 ;  /* 0x0000000d0c00720c */ /* 0x000fc80000f26670 */
[----:B------:R-:W-:-:S13]  /*04c0*/  ISETP.LT.OR P1, PT, R15, 0x2, P1 ;  /* 0x000000020f00780c */ /* 0x000fda0000f21670 */
[----:B------:R-:W-:Y:S05]  /*04d0*/  @P1 BRA `(.L_x_7) ;  /* 0x0000000000201947 */ /* 0x000fea0003800000 */
[----:B------:R-:W0:Y:S01]  /*04e0*/  LDCU.64 UR4, c[0x0][0x380] ;  /* 0x00007000ff0477ac */ /* 0x000e220008000a00 */
[----:B------:R-:W-:-:S04]  /*04f0*/  IADD3 R13, P1, PT, R6, R23, RZ ;  /* 0x00000017060d7210 */ /* 0x000fc80007f3e0ff */
[----:B------:R-:W-:Y:S02]  /*0500*/  LEA.HI.X.SX32 R16, R23, RZ, 0x1, P1 ;  /* 0x000000ff17107211 */ /* 0x000fe400008f0eff */
[----:B0-----:R-:W-:-:S04]  /*0510*/  LEA R12, P1, R13, UR4, 0x2 ;  /* 0x000000040d0c7c11 */ /* 0x001fc8000f8210ff */
[----:B------:R-:W-:-:S05]  /*0520*/  LEA.HI.X R13, R13, UR5, R16, 0x2, P1 ;  /* 0x000000050d0d7c11 */ /* 0x000fca00088f1410 */
[----:B------:R-:W2:Y:S01]  /*0530*/  LDG.E R12, desc[UR6][R12.64+-0x8] ;  /* 0xfffff8060c0c7981 */ /* 0x000ea2000c1e1900 */
[----:B------:R-:W-:-:S05]  /*0540*/  LEA R15, R0, R21, 0x2 ;  /* 0x00000015000f7211 */ /* 0x000fca00078e10ff */
[----:B--2---:R0:W-:Y:S02]  /*0550*/  STS [R15], R12 ;  /* 0x0000000c0f007388 */ /* 0x0041e40000000800 */
.L_x_7:
[----:B------:R-:W-:Y:S05]  /*0560*/  BSYNC.RECONVERGENT B3 ;  /* 0x0000000000037941 */ /* 0x000fea0003800200 */
.L_x_6:
[----:B------:R-:W-:Y:S01]  /*0570*/  IMAD.MOV.U32 R22, RZ, RZ, R4 ;  /* 0x000000ffff167224 */ /* 0x000fe200078e0004 */
[----:B------:R-:W-:Y:S06]  /*0580*/  @!P2 BRA `(.L_x_5) ;  /* 0x000000000080a947 */ /* 0x000fec0003800000 */
[----:B------:R-:W-:Y:S01]  /*0590*/  ISETP.NE.AND P1, PT, R20, RZ, PT ;  /* 0x000000ff1400720c */ /* 0x000fe20003f25270 */
[----:B------:R-:W-:Y:S01]  /*05a0*/  BSSY.RECONVERGENT B3, `(.L_x_8) ;  /* 0x000000f000037945 */ /* 0x000fe20003800200 */
[----:B------:R-:W-:Y:S01]  /*05b0*/  ISETP.NE.AND P2, PT, R17, 0x1, PT ;  /* 0x000000011100780c */ /* 0x000fe20003f45270 */
[----:B------:R-:W-:Y:S01]  /*05c0*/  VIADD R16, R4, UR8 ;  /* 0x0000000804107c36 */ /* 0x000fe20008000000 */
[----:B------:R-:W-:Y:S01]  /*05d0*/  ISETP.LT.OR P1, PT, R9, 0x2, !P1 ;  /* 0x000000020900780c */ /* 0x000fe20004f21670 */
[----:B------:R-:W-:-:S03]  /*05e0*/  VIADD R24, R6, UR8 ;  /* 0x0000000806187c36 */ /* 0x000fc60008000000 */
[----:B------:R-:W-:-:S13]  /*05f0*/  ISETP.GE.OR P1, PT, R11, R14, P1 ;  /* 0x0000000e0b00720c */ /* 0x000fda0000f26670 */
        /* <DEDUP_REMOVED lines=9> */
.L_x_9:
[----:B------:R-:W-:Y:S05]  /*0690*/  BSYNC.RECONVERGENT B3 ;  /* 0x0000000000037941 */ /* 0x000fea0003800200 */
.L_x_8:
[----:B------:R-:W-:Y:S01]  /*06a0*/  IMAD.MOV.U32 R22, RZ, RZ, R16 ;  /* 0x000000ffff167224 */ /* 0x000fe200078e0010 */
[----:B------:R-:W-:Y:S06]  /*06b0*/  @!P2 BRA `(.L_x_5) ;  /* 0x000000000034a947 */ /* 0x000fec0003800000 */
[----:B------:R-:W-:Y:S01]  /*06c0*/  ISETP.LT.OR P1, PT, R9, 0x2, !P0 ;  /* 0x000000020900780c */ /* 0x000fe20004721670 */
[----:B------:R-:W-:-:S03]  /*06d0*/  VIADD R22, R16, UR8 ;  /* 0x0000000810167c36 */ /* 0x000fc60008000000 */
[----:B------:R-:W-:-:S13]  /*06e0*/  ISETP.GE.OR P1, PT, R11, R14, P1 ;  /* 0x0000000e0b00720c */ /* 0x000fda0000f26670 */
[----:B------:R-:W-:Y:S05]  /*06f0*/  @P1 BRA `(.L_x_5) ;  /* 0x0000000000241947 */ /* 0x000fea0003800000 */
[----:B------:R-:W2:Y:S01]  /*0700*/  LDCU.64 UR4, c[0x0][0x380] ;  /* 0x00007000ff0477ac */ /* 0x000ea20008000a00 */
[----:B01----:R-:W-:-:S05]  /*0710*/  VIADD R12, R24, UR8 ;  /* 0x00000008180c7c36 */ /* 0x003fca0008000000 */
[----:B------:R-:W-:-:S04]  /*0720*/  IADD3 R13, P1, PT, R12, R23, RZ ;  /* 0x000000170c0d7210 */ /* 0x000fc80007f3e0ff */
[----:B------:R-:W-:Y:S02]  /*0730*/  LEA.HI.X.SX32 R14, R23, RZ, 0x1, P1 ;  /* 0x000000ff170e7211 */ /* 0x000fe400008f0eff */
[----:B--2---:R-:W-:-:S04]  /*0740*/  LEA R12, P1, R13, UR4, 0x2 ;  /* 0x000000040d0c7c11 */ /* 0x004fc8000f8210ff */
[----:B------:R-:W-:-:S05]  /*0750*/  LEA.HI.X R13, R13, UR5, R14, 0x2, P1 ;  /* 0x000000050d0d7c11 */ /* 0x000fca00088f140e */
[----:B------:R-:W2:Y:S01]  /*0760*/  LDG.E R12, desc[UR6][R12.64+-0x8] ;  /* 0xfffff8060c0c7981 */ /* 0x000ea2000c1e1900 */
[----:B------:R-:W-:-:S05]  /*0770*/  LEA R15, R16, R21, 0x2 ;  /* 0x00000015100f7211 */ /* 0x000fca00078e10ff */
[----:B--2---:R2:W-:Y:S02]  /*0780*/  STS [R15], R12 ;  /* 0x0000000c0f007388 */ /* 0x0045e40000000800 */
.L_x_5:
[----:B------:R-:W-:Y:S05]  /*0790*/  BSYNC.RECONVERGENT B0 ;  /* 0x0000000000007941 */ /* 0x000fea0003800200 */
.L_x_4:
[----:B------:R-:W-:-:S13]  /*07a0*/  ISETP.GE.U32.AND P1, PT, R8, 0x3, PT ;  /* 0x000000030800780c */ /* 0x000fda0003f26070 */
[----:B------:R-:W-:Y:S05]  /*07b0*/  @!P1 BRA `(.L_x_3) ;  /* 0x0000000400089947 */ /* 0x000fea0003800000 */
[----:B------:R-:W3:Y:S02]  /*07c0*/  LDCU UR4, c[0x0][0x390] ;  /* 0x00007200ff0477ac */ /* 0x000ee40008000800 */
[----:B---3--:R-:W-:Y:S02]  /*07d0*/  ISETP.GE.AND P1, PT, R11, UR4, PT ;  /* 0x000000040b007c0c */ /* 0x008fe4000bf26270 */
[----:B------:R-:W-:-:S11]  /*07e0*/  SHF.R.S32.HI R11, RZ, 0x1f, R23 ;  /* 0x0000001fff0b7819 */ /* 0x000fd60000011417 */
.L_x_10:
[----:B------:R-:W3:Y:S01]  /*07f0*/  LDCU UR4, c[0x0][0x39c] ;  /* 0x00007380ff0477ac */ /* 0x000ee20008000800 */
[----:B0-----:R-:W-:Y:S01]  /*0800*/  VIADD R25, R9, 0xfffffffe ;  /* 0xfffffffe09197836 */ /* 0x001fe20000000000 */
[----:B------:R-:W4:Y:S01]  /*0810*/  LDCU UR5, c[0x0][0x394] ;  /* 0x00007280ff0577ac */ /* 0x000f220008000800 */
[----:B---3--:R-:W-:Y:S01]  /*0820*/  IMAD R14, R7, UR4, R22 ;  /* 0x00000004070e7c24 */ /* 0x008fe2000f8e0216 */
[----:B------:R-:W3:Y:S03]  /*0830*/  LDCU UR4, c[0x0][0x390] ;  /* 0x00007200ff0477ac */ /* 0x000ee60008000800 */
[C---:B------:R-:W-:Y:S01]  /*0840*/  VIADD R19, R14.reuse, 0xfffffffe ;  /* 0xfffffffe0e137836 */ /* 0x040fe20000000000 */
[----:B012---:R-:W-:Y:S01]  /*0850*/  VIMNMX R12, PT, PT, R9, R14, PT ;  /* 0x0000000e090c7248 */ /* 0x007fe20003fe0100 */
[----:B------:R-:W-:-:S03]  /*0860*/  VIADD R18, R14, UR8 ;  /* 0x000000080e127c36 */ /* 0x000fc60008000000 */
[C---:B----4-:R-:W-:Y:S01]  /*0870*/  ISETP.GE.OR P2, PT, R19.reuse, UR5, P1 ;  /* 0x0000000513007c0c */ /* 0x050fe20008f46670 */
[----:B------:R-:W-:-:S03]  /*0880*/  VIADD R19, R19, UR8 ;  /* 0x0000000813137c36 */ /* 0x000fc60008000000 */
[----:B------:R-:W-:Y:S02]  /*0890*/  ISETP.LT.OR P2, PT, R12, 0x2, P2 ;  /* 0x000000020c00780c */ /* 0x000fe40001741670 */
[----:B------:R-:W-:Y:S02]  /*08a0*/  VIMNMX R12, PT, PT, R9, R18, PT ;  /* 0x00000012090c7248 */ /* 0x000fe40003fe0100 */
[C---:B------:R-:W-:Y:S02]  /*08b0*/  ISETP.GE.OR P4, PT, R19.reuse, UR5, P1 ;  /* 0x0000000513007c0c */ /* 0x040fe40008f86670 */
[----:B------:R-:W-:Y:S02]  /*08c0*/  IADD3 R19, PT, PT, R19, UR8, RZ ;  /* 0x0000000813137c10 */ /* 0x000fe4000fffe0ff */
[----:B------:R-:W-:-:S05]  /*08d0*/  ISETP.LT.OR P4, PT, R12, 0x2, P4 ;  /* 0x000000020c00780c */ /* 0x000fca0002781670 */
[----:B------:R-:W0:Y:S01]  /*08e0*/  @!P2 LDC.64 R16, c[0x0][0x380] ;  /* 0x0000e000ff10ab82 */ /* 0x000e220000000a00 */
[----:B------:R-:W-:-:S04]  /*08f0*/  @!P2 IADD3 R15, P3, PT, R23, R14, RZ ;  /* 0x0000000e170fa210 */ /* 0x000fc80007f7e0ff */
[----:B------:R-:W-:-:S03]  /*0900*/  @!P2 IADD3.X R24, PT, PT, RZ, R11, RZ, P3, !PT ;  /* 0x0000000bff18a210 */ /* 0x000fc60001ffe4ff */
[----:B------:R-:W1:Y:S01]  /*0910*/  @!P4 LDC.64 R12, c[0x0][0x380] ;  /* 0x0000e000ff0ccb82 */ /* 0x000e620000000a00 */
[----:B------:R-:W-:Y:S01]  /*0920*/  @!P4 IADD3 R14, P3, PT, R23, R18, RZ ;  /* 0x00000012170ec210 */ /* 0x000fe20007f7e0ff */
[----:B------:R-:W-:Y:S01]  /*0930*/  VIADD R18, R18, UR8 ;  /* 0x0000000812127c36 */ /* 0x000fe20008000000 */
[----:B0-----:R-:W-:-:S04]  /*0940*/  @!P2 LEA R16, P5, R15, R16, 0x2 ;  /* 0x000000100f10a211 */ /* 0x001fc800078a10ff */
[----:B------:R-:W-:Y:S01]  /*0950*/  @!P2 LEA.HI.X R17, R15, R17, R24, 0x2, P5 ;  /* 0x000000110f11a211 */ /* 0x000fe200028f1418 */
[----:B------:R-:W-:Y:S01]  /*0960*/  @!P4 IMAD.X R15, RZ, RZ, R11, P3 ;  /* 0x000000ffff0fc224 */ /* 0x000fe200018e060b */
[----:B---3--:R-:W-:Y:S02]  /*0970*/  ISETP.GE.AND P5, PT, R25, UR4, PT ;  /* 0x0000000419007c0c */ /* 0x008fe4000bfa6270 */
[C---:B-1----:R-:W-:Y:S01]  /*0980*/  @!P4 LEA R12, P3, R14.reuse, R12, 0x2 ;  /* 0x0000000c0e0cc211 */ /* 0x042fe200078610ff */
[----:B------:R-:W2:Y:S03]  /*0990*/  @!P2 LDG.E R16, desc[UR6][R16.64+-0x8] ;  /* 0xfffff8061010a981 */ /* 0x000ea6000c1e1900 */
[----:B------:R-:W-:Y:S02]  /*09a0*/  @!P4 LEA.HI.X R13, R14, R13, R15, 0x2, P3 ;  /* 0x0000000d0e0dc211 */ /* 0x000fe400018f140f */
[----:B------:R-:W-:-:S02]  /*09b0*/  VIMNMX R14, PT, PT, R9, R18, PT ;  /* 0x00000012090e7248 */ /* 0x000fc40003fe0100 */
[C---:B------:R-:W-:Y:S01]  /*09c0*/  ISETP.GE.OR P3, PT, R19.reuse, UR5, P5 ;  /* 0x0000000513007c0c */ /* 0x040fe2000af66670 */
[----:B------:R-:W-:Y:S01]  /*09d0*/  VIADD R19, R19, UR8 ;  /* 0x0000000813137c36 */ /* 0x000fe20008000000 */
[----:B------:R-:W3:Y:S02]  /*09e0*/  @!P4 LDG.E R12, desc[UR6][R12.64+-0x8] ;  /* 0xfffff8060c0cc981 */ /* 0x000ee4000c1e1900 */
[----:B------:R-:W-:Y:S02]  /*09f0*/  ISETP.LT.OR P3, PT, R14, 0x2, P3 ;  /* 0x000000020e00780c */ /* 0x000fe40001f61670 */
[----:B------:R-:W-:-:S11]  /*0a00*/  ISETP.GE.OR P5, PT, R19, UR5, P5 ;  /* 0x0000000513007c0c */ /* 0x000fd6000afa6670 */
[----:B------:R-:W0:Y:S01]  /*0a10*/  @!P3 LDC.64 R14, c[0x0][0x380] ;  /* 0x0000e000ff0ebb82 */ /* 0x000e220000000a00 */
[----:B------:R-:W-:Y:S01]  /*0a20*/  @!P3 IADD3 R24, P6, PT, R23, R18, RZ ;  /* 0x000000121718b210 */ /* 0x000fe20007fde0ff */
[----:B------:R-:W-:-:S04]  /*0a30*/  VIADD R18, R18, UR8 ;  /* 0x0000000812127c36 */ /* 0x000fc80008000000 */
[----:B------:R-:W-:Y:S01]  /*0a40*/  @!P3 IMAD.X R25, RZ, RZ, R11, P6 ;  /* 0x000000ffff19b224 */ /* 0x000fe200030e060b */
[----:B------:R-:W-:-:S04]  /*0a50*/  VIMNMX R19, PT, PT, R9, R18, PT ;  /* 0x0000001209137248 */ /* 0x000fc80003fe0100 */
[----:B------:R-:W-:Y:S02]  /*0a60*/  ISETP.LT.OR P5, PT, R19, 0x2, P5 ;  /* 0x000000021300780c */ /* 0x000fe40002fa1670 */
[----:B0-----:R-:W-:-:S04]  /*0a70*/  @!P3 LEA R14, P6, R24, R14, 0x2 ;  /* 0x0000000e180eb211 */ /* 0x001fc800078c10ff */
[----:B------:R-:W-:-:S07]  /*0a80*/  @!P3 LEA.HI.X R15, R24, R15, R25, 0x2, P6 ;  /* 0x0000000f180fb211 */ /* 0x000fce00030f1419 */
[----:B------:R-:W-:Y:S02]  /*0a90*/  @!P5 IADD3 R24, P6, PT, R23, R18, RZ ;  /* 0x000000121718d210 */ /* 0x000fe40007fde0ff */
[----:B------:R-:W0:Y:S01]  /*0aa0*/  @!P5 LDC.64 R18, c[0x0][0x380] ;  /* 0x0000e000ff12db82 */ /* 0x000e220000000a00 */
[----:B------:R-:W4:Y:S01]  /*0ab0*/  @!P3 LDG.E R14, desc[UR6][R14.64+-0x8] ;  /* 0xfffff8060e0eb981 */ /* 0x000f22000c1e1900 */
[----:B------:R-:W-:Y:S02]  /*0ac0*/  @!P5 IADD3.X R25, PT, PT, RZ, R11, RZ, P6, !PT ;  /* 0x0000000bff19d210 */ /* 0x000fe400037fe4ff */
[----:B0-----:R-:W-:-:S04]  /*0ad0*/  @!P5 LEA R18, P6, R24, R18, 0x2 ;  /* 0x000000121812d211 */ /* 0x001fc800078c10ff */
[----:B------:R-:W-:-:S05]  /*0ae0*/  @!P5 LEA.HI.X R19, R24, R19, R25, 0x2, P6 ;  /* 0x000000131813d211 */ /* 0x000fca00030f1419 */
[----:B------:R-:W5:Y:S01]  /*0af0*/  @!P5 LDG.E R18, desc[UR6][R18.64+-0x8] ;  /* 0xfffff8061212d981 */ /* 0x000f62000c1e1900 */
[----:B------:R-:W-:-:S04]  /*0b00*/  VIADD R24, R22, UR8 ;  /* 0x0000000816187c36 */ /* 0x000fc80008000000 */
[----:B------:R-:W-:Y:S01]  /*0b10*/  VIADD R26, R24, UR8 ;  /* 0x00000008181a7c36 */ /* 0x000fe20008000000 */
[----:B------:R-:W-:Y:S01]  /*0b20*/  @!P2 LEA R25, R22, R21, 0x2 ;  /* 0x000000151619a211 */ /* 0x000fe200078e10ff */
[--C-:B------:R-:W-:Y:S02]  /*0b30*/  @!P4 IMAD R27, R24, 0x4, R21.reuse ;  /* 0x00000004181bc824 */ /* 0x100fe400078e0215 */
[C---:B------:R-:W-:Y:S02]  /*0b40*/  VIADD R28, R26.reuse, UR8 ;  /* 0x000000081a1c7c36 */ /* 0x040fe40008000000 */
[--C-:B------:R-:W-:Y:S02]  /*0b50*/  @!P3 IMAD R29, R26, 0x4, R21.reuse ;  /* 0x000000041a1db824 */ /* 0x100fe400078e0215 */
[C---:B------:R-:W-:Y:S01]  /*0b60*/  @!P5 IMAD R24, R28.reuse, 0x4, R21 ;  /* 0x000000041c18d824 */ /* 0x040fe200078e0215 */
[----:B------:R-:W-:Y:S01]  /*0b70*/  IADD3 R22, PT, PT, R28, UR8, RZ ;  /* 0x000000081c167c10 */ /* 0x000fe2000fffe0ff */
[----:B--2---:R0:W-:Y:S03]  /*0b80*/  @!P2 STS [R25], R16 ;  /* 0x000000101900a388 */ /* 0x0041e60000000800 */
[----:B------:R-:W-:Y:S01]  /*0b90*/  ISETP.GE.AND P2, PT, R22, R5, PT ;  /* 0x000000051600720c */ /* 0x000fe20003f46270 */
[----:B---3--:R0:W-:Y:S04]  /*0ba0*/  @!P4 STS [R27], R12 ;  /* 0x0000000c1b00c388 */ /* 0x0081e80000000800 */
[----:B----4-:R0:W-:Y:S04]  /*0bb0*/  @!P3 STS [R29], R14 ;  /* 0x0000000e1d00b388 */ /* 0x0101e80000000800 */
[----:B-----5:R0:W-:Y:S04]  /*0bc0*/  @!P5 STS [R24], R18 ;  /* 0x000000121800d388 */ /* 0x0201e80000000800 */
[----:B------:R-:W-:Y:S05]  /*0bd0*/  @!P2 BRA `(.L_x_10) ;  /* 0xfffffffc0004a947 */ /* 0x000fea000383ffff */
.L_x_3:
[----:B------:R-:W-:Y:S05]  /*0be0*/  BSYNC.RECONVERGENT B1 ;  /* 0x0000000000017941 */ /* 0x000fea0003800200 */
.L_x_2:
[----:B------:R-:W-:-:S05]  /*0bf0*/  VIADD R10, R10, UR9 ;  /* 0x000000090a0a7c36 */ /* 0x000fca0008000000 */
[----:B------:R-:W-:-:S13]  /*0c00*/  ISETP.GE.AND P1, PT, R10, R3, PT ;  /* 0x000000030a00720c */ /* 0x000fda0003f26270 */
[----:B------:R-:W-:Y:S05]  /*0c10*/  @!P1 BRA `(.L_x_11) ;  /* 0xfffffff400c09947 */ /* 0x000fea000383ffff */
.L_x_1:
[----:B------:R-:W-:Y:S05]  /*0c20*/  BSYNC.RECONVERGENT B2 ;  /* 0x0000000000027941 */ /* 0x000fea0003800200 */
.L_x_0:
[----:B------:R-:W3:Y:S01]  /*0c30*/  S2R R6, SR_TID.Y ;  /* 0x0000000000067919 */ /* 0x000ee20000002200 */
[----:B------:R-:W4:Y:S01]  /*0c40*/  LDCU UR5, c[0x0][0x39c] ;  /* 0x00007380ff0577ac */ /* 0x000f220008000800 */
[----:B------:R-:W-:Y:S01]  /*0c50*/  BSSY.RECONVERGENT B0, `(.L_x_12) ;  /* 0x00000b7000007945 */ /* 0x000fe20003800200 */
[----:B------:R-:W-:Y:S01]  /*0c60*/  BAR.SYNC.DEFER_BLOCKING 0x0 ;  /* 0x0000000000007b1d */ /* 0x000fe20000010000 */
[----:B---3--:R-:W-:-:S13]  /*0c70*/  ISETP.GE.AND P0, PT, R6, R3, PT ;  /* 0x000000030600720c */ /* 0x008fda0003f06270 */
[----:B----4-:R-:W-:Y:S05]  /*0c80*/  @P0 BRA `(.L_x_13) ;  /* 0x0000000800cc0947 */ /* 0x010fea0003800000 */
[----:B------:R-:W3:Y:S01]  /*0c90*/  I2F.U32.RP R7, UR8 ;  /* 0x0000000800077d06 */ /* 0x000ee20008209000 */
[----:B------:R-:W-:Y:S01]  /*0ca0*/  IADD3 R5, PT, PT, R0, UR8, RZ ;  /* 0x0000000800057c10 */ /* 0x000fe2000fffe0ff */
[----:B------:R-:W4:Y:S01]  /*0cb0*/  LDCU UR4, c[0x0][0x39c] ;  /* 0x00007380ff0477ac */ /* 0x000f220008000800 */
[----:B------:R-:W-:Y:S02]  /*0cc0*/  ISETP.NE.U32.AND P2, PT, RZ, UR8, PT ;  /* 0x00000008ff007c0c */ /* 0x000fe4000bf45070 */
[C---:B------:R-:W-:Y:S02]  /*0cd0*/  ISETP.GE.U32.AND P0, PT, R5.reuse, 0x40, PT ;  /* 0x000000400500780c */ /* 0x040fe40003f06070 */
[----:B------:R-:W-:Y:S02]  /*0ce0*/  VIMNMX.U32 R4, PT, PT, R5, 0x40, !PT ;  /* 0x0000004005047848 */ /* 0x000fe40007fe0000 */
[----:B------:R-:W-:-:S04]  /*0cf0*/  SEL R10, RZ, 0x1, P0 ;  /* 0x00000001ff0a7807 */ /* 0x000fc80000000000 */
[----:B------:R-:W-:Y:S01]  /*0d00*/  IADD3 R4, PT, PT, R4, -R5, -R10 ;  /* 0x8000000504047210 */ /* 0x000fe20007ffe80a */
[----:B---3--:R-:W3:Y:S02]  /*0d10*/  MUFU.RCP R7, R7 ;  /* 0x0000000700077308 */ /* 0x008ee40000001000 */
[----:B---3--:R-:W-:-:S06]  /*0d20*/  VIADD R8, R7, 0xffffffe ;  /* 0x0ffffffe07087836 */ /* 0x008fcc0000000000 */
[----:B------:R3:W5:Y:S02]  /*0d30*/  F2I.FTZ.U32.TRUNC.NTZ R9, R8 ;  /* 0x0000000800097305 */ /* 0x000764000021f000 */
[----:B---3--:R-:W-:Y:S02]  /*0d40*/  IMAD.MOV.U32 R8, RZ, RZ, RZ ;  /* 0x000000ffff087224 */ /* 0x008fe400078e00ff */
[----:B-----5:R-:W-:-:S04]  /*0d50*/  IMAD.MOV R11, RZ, RZ, -R9 ;  /* 0x000000ffff0b7224 */ /* 0x020fc800078e0a09 */
[----:B------:R-:W-:-:S04]  /*0d60*/  IMAD R11, R11, UR8, RZ ;  /* 0x000000080b0b7c24 */ /* 0x000fc8000f8e02ff */
[----:B------:R-:W-:-:S04]  /*0d70*/  IMAD.HI.U32 R9, R9, R11, R8 ;  /* 0x0000000b09097227 */ /* 0x000fc800078e0008 */
[----:B----4-:R-:W-:Y:S02]  /*0d80*/  IMAD R11, R5, UR4, RZ ;  /* 0x00000004050b7c24 */ /* 0x010fe4000f8e02ff */
[----:B------:R-:W-:-:S04]  /*0d90*/  IMAD.HI.U32 R9, R9, R4, RZ ;  /* 0x0000000409097227 */ /* 0x000fc800078e00ff */
[----:B------:R-:W-:-:S04]  /*0da0*/  IMAD.MOV R7, RZ, RZ, -R9 ;  /* 0x000000ffff077224 */ /* 0x000fc800078e0a09 */
[----:B------:R-:W-:Y:S02]  /*0db0*/  IMAD R4, R7, UR8, R4 ;  /* 0x0000000807047c24 */ /* 0x000fe4000f8e0204 */
[----:B------:R-:W-:-:S03]  /*0dc0*/  VIADD R7, R5, UR8 ;  /* 0x0000000805077c36 */ /* 0x000fc60008000000 */
[----:B------:R-:W-:Y:S01]  /*0dd0*/  ISETP.GE.U32.AND P0, PT, R4, UR8, PT ;  /* 0x0000000804007c0c */ /* 0x000fe2000bf06070 */
[C---:B012---:R-:W-:Y:S02]  /*0de0*/  IMAD R12, R7.reuse, UR4, RZ ;  /* 0x00000004070c7c24 */ /* 0x047fe4000f8e02ff */
[----:B------:R-:W-:-:S10]  /*0df0*/  VIADD R13, R7, UR8 ;  /* 0x00000008070d7c36 */ /* 0x000fd40008000000 */
[----:B------:R-:W-:Y:S01]  /*0e00*/  @P0 VIADD R4, R4, -UR8 ;  /* 0x8000000804040c36 */ /* 0x000fe20008000000 */
[----:B------:R-:W-:-:S04]  /*0e10*/  @P0 IADD3 R9, PT, PT, R9, 0x1, RZ ;  /* 0x0000000109090810 */ /* 0x000fc80007ffe0ff */
[----:B------:R-:W-:-:S13]  /*0e20*/  ISETP.GE.U32.AND P1, PT, R4, UR8, PT ;  /* 0x0000000804007c0c */ /* 0x000fda000bf26070 */
[----:B------:R-:W-:Y:S01]  /*0e30*/  @P1 VIADD R9, R9, 0x1 ;  /* 0x0000000109091836 */ /* 0x000fe20000000000 */
[----:B------:R-:W-:-:S05]  /*0e40*/  @!P2 LOP3.LUT R9, RZ, UR8, RZ, 0x33, !PT ;  /* 0x00000008ff09ac12 */ /* 0x000fca000f8e33ff */
[----:B------:R-:W-:Y:S01]  /*0e50*/  IMAD.IADD R8, R10, 0x1, R9 ;  /* 0x000000010a087824 */ /* 0x000fe200078e0209 */
[----:B------:R-:W-:Y:S01]  /*0e60*/  MOV R9, R6 ;  /* 0x0000000600097202 */ /* 0x000fe20000000f00 */
[----:B------:R-:W-:-:S03]  /*0e70*/  IMAD R10, R0, UR4, RZ ;  /* 0x00000004000a7c24 */ /* 0x000fc6000f8e02ff */
[----:B------:R-:W-:-:S07]  /*0e80*/  LOP3.LUT R19, R8, 0x3, RZ, 0xc0, !PT ;  /* 0x0000000308137812 */ /* 0x000fce00078ec0ff */
.L_x_19:
[----:B------:R-:W-:Y:S01]  /*0e90*/  ISETP.GT.U32.AND P0, PT, R0, 0x3f, PT ;  /* 0x0000003f0000780c */ /* 0x000fe20003f04070 */
[----:B------:R-:W-:-:S12]  /*0ea0*/  BSSY.RECONVERGENT B1, `(.L_x_14) ;  /* 0x000008e000017945 */ /* 0x000fd80003800200 */
[----:B0123--:R-:W-:Y:S05]  /*0eb0*/  @P0 BRA `(.L_x_15) ;  /* 0x0000000800300947 */ /* 0x00ffea0003800000 */
[----:B------:R-:W0:Y:S01]  /*0ec0*/  S2R R15, SR_CgaCtaId ;  /* 0x00000000000f7919 */ /* 0x000e220000008800 */
[----:B------:R-:W-:Y:S01]  /*0ed0*/  ISETP.NE.AND P0, PT, R19, 0x3, PT ;  /* 0x000000031300780c */ /* 0x000fe20003f05270 */
[----:B------:R-:W-:Y:S01]  /*0ee0*/  BSSY.RECONVERGENT B2, `(.L_x_16) ;  /* 0x0000040000027945 */ /* 0x000fe20003800200 */
[----:B------:R-:W-:Y:S01]  /*0ef0*/  MOV R14, 0x400 ;  /* 0x00000400000e7802 */ /* 0x000fe20000000f00 */
[----:B------:R-:W-:-:S04]  /*0f00*/  IMAD.MOV.U32 R18, RZ, RZ, R0 ;  /* 0x000000ffff127224 */ /* 0x000fc800078e0000 */
[----:B------:R-:W-:Y:S01]  /*0f10*/  VIADD R4, R14, 0x2640 ;  /* 0x000026400e047836 */ /* 0x000fe20000000000 */
[----:B0-----:R-:W-:-:S04]  /*0f20*/  LEA R14, R15, R14, 0x18 ;  /* 0x0000000e0f0e7211 */ /* 0x001fc800078ec0ff */
[----:B------:R-:W-:Y:S01]  /*0f30*/  LEA R4, R15, R4, 0x18 ;  /* 0x000000040f047211 */ /* 0x000fe200078ec0ff */
[----:B------:R-:W-:-:S03]  /*0f40*/  IMAD R15, R9, 0x110, R14 ;  /* 0x00000110090f7824 */ /* 0x000fc600078e020e */
[----:B------:R-:W-:Y:S01]  /*0f50*/  LEA R14, R9, R4, 0x8 ;  /* 0x00000004090e7211 */ /* 0x000fe200078e40ff */
[----:B------:R-:W-:Y:S06]  /*0f60*/  @!P0 BRA `(.L_x_17) ;  /* 0x0000000000dc8947 */ /* 0x000fec0003800000 */
[----:B------:R-:W-:Y:S01]  /*0f70*/  IMAD R17, R10, 0x4, R15 ;  /* 0x000000040a117824 */ /* 0x000fe200078e020f */
[----:B------:R-:W-:Y:S01]  /*0f80*/  ISETP.NE.AND P0, PT, R19, RZ, PT ;  /* 0x000000ff1300720c */ /* 0x000fe20003f05270 */
[----:B------:R-:W-:-:S03]  /*0f90*/  IMAD.IADD R16, R0, 0x1, R9 ;  /* 0x0000000100107824 */ /* 0x000fc600078e0209 */
[----:B------:R-:W0:Y:S01]  /*0fa0*/  LDS R4, [R17] ;  /* 0x0000000011047984 */ /* 0x000e220000000800 */
[----:B------:R-:W-:-:S03]  /*0fb0*/  IMAD.SHL.U32 R18, R16, 0x4, RZ ;  /* 0x0000000410127824 */ /* 0x000fc600078e00ff */
[----:B------:R-:W1:Y:S04]  /*0fc0*/  LDS R21, [R17+0x4] ;  /* 0x0000040011157984 */ /* 0x000e680000000800 */
[----:B------:R-:W2:Y:S04]  /*0fd0*/  LDS R23, [R17+0x8] ;  /* 0x0000080011177984 */ /* 0x000ea80000000800 */
[----:B------:R-:W3:Y:S04]  /*0fe0*/  LDS R25, [R17+0xc] ;  /* 0x00000c0011197984 */ /* 0x000ee80000000800 */
[----:B------:R-:W4:Y:S01]  /*0ff0*/  LDS R27, [R17+0x10] ;  /* 0x00001000111b7984 */ /* 0x000f220000000800 */
[----:B0-----:R-:W-:-:S04]  /*1000*/  FFMA R4, R4, 0.0625, RZ ;  /* 0x3d80000004047823 */ /* 0x001fc800000000ff */
[----:B-1----:R-:W-:Y:S01]  /*1010*/  FFMA R4, R21, 0.25, R4 ;  /* 0x3e80000015047823 */ /* 0x002fe20000000004 */
[----:B------:R-:W-:Y:S01]  /*1020*/  LOP3.LUT R21, R18, 0x7c, RZ, 0xc0, !PT ;  /* 0x0000007c12157812 */ /* 0x000fe200078ec0ff */
[----:B------:R-:W-:Y:S02]  /*1030*/  IMAD.MOV.U32 R18, RZ, RZ, R5 ;  /* 0x000000ffff127224 */ /* 0x000fe400078e0005 */
[----:B--2---:R-:W-:Y:S01]  /*1040*/  FFMA R4, R23, 0.375, R4 ;  /* 0x3ec0000017047823 */ /* 0x004fe20000000004 */
[----:B------:R-:W-:-:S03]  /*1050*/  IADD3 R21, PT, PT, R14, R21, RZ ;  /* 0x000000150e157210 */ /* 0x000fc60007ffe0ff */
[----:B---3--:R-:W-:-:S04]  /*1060*/  FFMA R4, R25, 0.25, R4 ;  /* 0x3e80000019047823 */ /* 0x008fc80000000004 */
[----:B----4-:R-:W-:-:S05]  /*1070*/  FFMA R4, R27, 0.0625, R4 ;  /* 0x3d8000001b047823 */ /* 0x010fca0000000004 */
[----:B------:R0:W-:Y:S01]  /*1080*/  STS [R21], R4 ;  /* 0x0000000415007388 */ /* 0x0001e20000000800 */
[----:B------:R-:W-:Y:S05]  /*1090*/  @!P0 BRA `(.L_x_17) ;  /* 0x0000000000908947 */ /* 0x000fea0003800000 */
[----:B------:R-:W-:Y:S01]  /*10a0*/  IMAD R17, R11, 0x4, R15 ;  /* 0x000000040b117824 */ /* 0x000fe200078e020f */
[----:B------:R-:W-:Y:S01]  /*10b0*/  ISETP.NE.AND P0, PT, R19, 0x1, PT ;  /* 0x000000011300780c */ /* 0x000fe20003f05270 */
[----:B------:R-:W-:-:S03]  /*10c0*/  VIADD R16, R16, UR8 ;  /* 0x0000000810107c36 */ /* 0x000fc60008000000 */
[----:B0-----:R-:W0:Y:S02]  /*10d0*/  LDS R4, [R17] ;  /* 0x0000000011047984 */ /* 0x001e240000000800 */
[----:B------:R-:W-:Y:S02]  /*10e0*/  SHF.L.U32 R18, R16, 0x2, RZ ;  /* 0x0000000210127819 */ /* 0x000fe400000006ff */
        /* <DEDUP_REMOVED lines=8> */
[----:B--2---:R-:W-:Y:S02]  /*1170*/  FFMA R4, R23, 0.375, R4 ;  /* 0x3ec0000017047823 */ /* 0x004fe40000000004 */
[----:B------:R-:W-:Y:S02]  /*1180*/  IMAD.IADD R21, R14, 0x1, R21 ;  /* 0x000000010e157824 */ /* 0x000fe400078e0215 */
[----:B---3--:R-:W-:-:S04]  /*1190*/  FFMA R4, R25, 0.25, R4 ;  /* 0x3e80000019047823 */ /* 0x008fc80000000004 */
[----:B----4-:R-:W-:-:S05]  /*11a0*/  FFMA R4, R27, 0.0625, R4 ;  /* 0x3d8000001b047823 */ /* 0x010fca0000000004 */
[----:B------:R1:W-:Y:S01]  /*11b0*/  STS [R21], R4 ;  /* 0x0000000415007388 */ /* 0x0003e20000000800 */
[----:B------:R-:W-:Y:S05]  /*11c0*/  @!P0 BRA `(.L_x_17) ;  /* 0x0000000000448947 */ /* 0x000fea0003800000 */
[----:B------:R-:W-:Y:S01]  /*11d0*/  IMAD R17, R12, 0x4, R15 ;  /* 0x000000040c117824 */ /* 0x000fe200078e020f */
[----:B------:R-:W-:Y:S01]  /*11e0*/  IADD3 R16, PT, PT, R16, UR8, RZ ;  /* 0x0000000810107c10 */ /* 0x000fe2000fffe0ff */
[----:B------:R-:W-:-:S03]  /*11f0*/  IMAD.MOV.U32 R18, RZ, RZ, R13 ;  /* 0x000000ffff127224 */ /* 0x000fc600078e000d */
[----:B-1----:R-:W0:Y:S01]  /*1200*/  LDS R4, [R17] ;  /* 0x0000000011047984 */ /* 0x002e220000000800 */
[----:B------:R-:W-:-:S03]  /*1210*/  IMAD.SHL.U32 R16, R16, 0x4, RZ ;  /* 0x0000000410107824 */ /* 0x000fc600078e00ff */
[----:B------:R-:W1:Y:S04]  /*1220*/  LDS R21, [R17+0x4] ;  /* 0x0000040011157984 */ /* 0x000e680000000800 */
[----:B------:R-:W2:Y:S04]  /*1230*/  LDS R23, [R17+0x8] ;  /* 0x0000080011177984 */ /* 0x000ea80000000800 */
[----:B------:R-:W3:Y:S04]  /*1240*/  LDS R25, [R17+0xc] ;  /* 0x00000c0011197984 */ /* 0x000ee80000000800 */
[----:B------:R-:W4:Y:S01]  /*1250*/  LDS R27, [R17+0x10] ;  /* 0x00001000111b7984 */ /* 0x000f220000000800 */
[----:B0-----:R-:W-:-:S04]  /*1260*/  FFMA R4, R4, 0.0625, RZ ;  /* 0x3d80000004047823 */ /* 0x001fc800000000ff */
[----:B-1----:R-:W-:Y:S01]  /*1270*/  FFMA R4, R21, 0.25, R4 ;  /* 0x3e80000015047823 */ /* 0x002fe20000000004 */
[----:B------:R-:W-:-:S03]  /*1280*/  LOP3.LUT R21, R16, 0x7c, RZ, 0xc0, !PT ;  /* 0x0000007c10157812 */ /* 0x000fc600078ec0ff */
[----:B--2---:R-:W-:Y:S02]  /*1290*/  FFMA R4, R23, 0.375, R4 ;  /* 0x3ec0000017047823 */ /* 0x004fe40000000004 */
[----:B------:R-:W-:Y:S02]  /*12a0*/  IMAD.IADD R21, R14, 0x1, R21 ;  /* 0x000000010e157824 */ /* 0x000fe400078e0215 */
[----:B---3--:R-:W-:-:S04]  /*12b0*/  FFMA R4, R25, 0.25, R4 ;  /* 0x3e80000019047823 */ /* 0x008fc80000000004 */
[----:B----4-:R-:W-:-:S05]  /*12c0*/  FFMA R4, R27, 0.0625, R4 ;  /* 0x3d8000001b047823 */ /* 0x010fca0000000004 */
[----:B------:R2:W-:Y:S02]  /*12d0*/  STS [R21], R4 ;  /* 0x0000000415007388 */ /* 0x0005e40000000800 */
.L_x_17:
[----:B------:R-:W-:Y:S05]  /*12e0*/  BSYNC.RECONVERGENT B2 ;  /* 0x0000000000027941 */ /* 0x000fea0003800200 */
.L_x_16:
[----:B------:R-:W-:-:S13]  /*12f0*/  ISETP.GE.U32.AND P0, PT, R8, 0x3, PT ;  /* 0x000000030800780c */ /* 0x000fda0003f06070 */
[----:B------:R-:W-:Y:S05]  /*1300*/  @!P0 BRA `(.L_x_15) ;  /* 0x00000004001c8947 */ /* 0x000fea0003800000 */
.L_x_18:
[----:B------:R-:W-:Y:S01]  /*1310*/  USHF.L.U32 UR4, UR5, 0x2, URZ ;  /* 0x0000000205047899 */ /* 0x000fe200080006ff */
[----:B------:R-:W-:-:S05]  /*1320*/  IADD3 R16, PT, PT, R18, R9, RZ ;  /* 0x0000000912107210 */ /* 0x000fca0007ffe0ff */
[C---:B------:R-:W-:Y:S02]  /*1330*/  IMAD R20, R18.reuse, UR4, R15 ;  /* 0x0000000412147c24 */ /* 0x040fe4000f8e020f */
[----:B------:R-:W-:-:S03]  /*1340*/  VIADD R18, R18, UR8 ;  /* 0x0000000812127c36 */ /* 0x000fc60008000000 */
[----:B0123--:R-:W0:Y:S04]  /*1350*/  LDS R4, [R20] ;  /* 0x0000000014047984 */ /* 0x00fe280000000800 */
[----:B------:R-:W1:Y:S04]  /*1360*/  LDS R21, [R20+0x4] ;  /* 0x0000040014157984 */ /* 0x000e680000000800 */
[----:B------:R-:W2:Y:S04]  /*1370*/  LDS R23, [R20+0x8] ;  /* 0x0000080014177984 */ /* 0x000ea80000000800 */
[----:B------:R-:W3:Y:S04]  /*1380*/  LDS R25, [R20+0xc] ;  /* 0x00000c0014197984 */ /* 0x000ee80000000800 */
[----:B------:R4:W5:Y:S02]  /*1390*/  LDS R17, [R20+0x10] ;  /* 0x0000100014117984 */ /* 0x0009640000000800 */
[----:B----4-:R-:W-:-:S02]  /*13a0*/  IMAD R20, R18, UR4, R15 ;  /* 0x0000000412147c24 */ /* 0x010fc4000f8e020f */
[----:B------:R-:W-:Y:S02]  /*13b0*/  VIADD R18, R18, UR8 ;  /* 0x0000000812127c36 */ /* 0x000fe40008000000 */
[----:B0-----:R-:W-:-:S04]  /*13c0*/  FFMA R4, R4, 0.0625, RZ ;  /* 0x3d80000004047823 */ /* 0x001fc800000000ff */
[----:B-1----:R-:W-:Y:S01]  /*13d0*/  FFMA R4, R21, 0.25, R4 ;  /* 0x3e80000015047823 */ /* 0x002fe20000000004 */
[C---:B------:R-:W-:Y:S01]  /*13e0*/  IMAD.SHL.U32 R21, R16.reuse, 0x4, RZ ;  /* 0x0000000410157824 */ /* 0x040fe200078e00ff */
[----:B------:R-:W-:Y:S02]  /*13f0*/  IADD3 R16, PT, PT, R16, UR8, RZ ;  /* 0x0000000810107c10 */ /* 0x000fe4000fffe0ff */
[----:B--2---:R-:W-:Y:S02]  /*1400*/  FFMA R4, R23, 0.375, R4 ;  /* 0x3ec0000017047823 */ /* 0x004fe40000000004 */
[----:B------:R-:W-:Y:S02]  /*1410*/  LOP3.LUT R21, R21, 0x7c, RZ, 0xc0, !PT ;  /* 0x0000007c15157812 */ /* 0x000fe400078ec0ff */
[----:B---3--:R-:W-:-:S03]  /*1420*/  FFMA R4, R25, 0.25, R4 ;  /* 0x3e80000019047823 */ /* 0x008fc60000000004 */
[----:B------:R-:W-:Y:S02]  /*1430*/  IMAD.IADD R22, R14, 0x1, R21 ;  /* 0x000000010e167824 */ /* 0x000fe400078e0215 */
[----:B-----5:R-:W-:-:S05]  /*1440*/  FFMA R21, R17, 0.0625, R4 ;  /* 0x3d80000011157823 */ /* 0x020fca0000000004 */
[----:B------:R0:W-:Y:S04]  /*1450*/  STS [R22], R21 ;  /* 0x0000001516007388 */ /* 0x0001e80000000800 */
[----:B------:R-:W1:Y:S04]  /*1460*/  LDS R4, [R20] ;  /* 0x0000000014047984 */ /* 0x000e680000000800 */
[----:B------:R-:W2:Y:S01]  /*1470*/  LDS R23, [R20+0x4] ;  /* 0x0000040014177984 */ /* 0x000ea20000000800 */
[----:B0-----:R-:W-:-:S03]  /*1480*/  IMAD R22, R18, UR4, R15 ;  /* 0x0000000412167c24 */ /* 0x001fc6000f8e020f */
[----:B------:R-:W0:Y:S01]  /*1490*/  LDS R25, [R20+0x8] ;  /* 0x0000080014197984 */ /* 0x000e220000000800 */
[----:B------:R-:W-:-:S03]  /*14a0*/  VIADD R18, R18, UR8 ;  /* 0x0000000812127c36 */ /* 0x000fc60008000000 */
[----:B------:R-:W3:Y:S04]  /*14b0*/  LDS R27, [R20+0xc] ;  /* 0x00000c00141b7984 */ /* 0x000ee80000000800 */
[----:B------:R4:W5:Y:S01]  /*14c0*/  LDS R17, [R20+0x10] ;  /* 0x0000100014117984 */ /* 0x0009620000000800 */
[----:B-1----:R-:W-:-:S04]  /*14d0*/  FFMA R4, R4, 0.0625, RZ ;  /* 0x3d80000004047823 */ /* 0x002fc800000000ff */
[----:B--2---:R-:W-:Y:S01]  /*14e0*/  FFMA R4, R23, 0.25, R4 ;  /* 0x3e80000017047823 */ /* 0x004fe20000000004 */
[C---:B------:R-:W-:Y:S01]  /*14f0*/  IMAD.SHL.U32 R23, R16.reuse, 0x4, RZ ;  /* 0x0000000410177824 */ /* 0x040fe200078e00ff */
[----:B------:R-:W-:Y:S02]  /*1500*/  IADD3 R16, PT, PT, R16, UR8, RZ ;  /* 0x0000000810107c10 */ /* 0x000fe4000fffe0ff */
[----:B0-----:R-:W-:Y:S02]  /*1510*/  FFMA R4, R25, 0.375, R4 ;  /* 0x3ec0000019047823 */ /* 0x001fe40000000004 */
[----:B------:R-:W-:Y:S02]  /*1520*/  LOP3.LUT R23, R23, 0x7c, RZ, 0xc0, !PT ;  /* 0x0000007c17177812 */ /* 0x000fe400078ec0ff */
[----:B---3--:R-:W-:-:S03]  /*1530*/  FFMA R4, R27, 0.25, R4 ;  /* 0x3e8000001b047823 */ /* 0x008fc60000000004 */
[----:B----4-:R-:W-:Y:S02]  /*1540*/  IMAD.IADD R20, R14, 0x1, R23 ;  /* 0x000000010e147824 */ /* 0x010fe400078e0217 */
[----:B-----5:R-:W-:-:S05]  /*1550*/  FFMA R21, R17, 0.0625, R4 ;  /* 0x3d80000011157823 */ /* 0x020fca0000000004 */
[----:B------:R0:W-:Y:S04]  /*1560*/  STS [R20], R21 ;  /* 0x0000001514007388 */ /* 0x0001e80000000800 */
[----:B------:R-:W1:Y:S04]  /*1570*/  LDS R4, [R22] ;  /* 0x0000000016047984 */ /* 0x000e680000000800 */
[----:B------:R-:W2:Y:S01]  /*1580*/  LDS R23, [R22+0x4] ;  /* 0x0000040016177984 */ /* 0x000ea20000000800 */
[----:B0-----:R-:W-:-:S03]  /*1590*/  IMAD R21, R18, UR4, R15 ;  /* 0x0000000412157c24 */ /* 0x001fc6000f8e020f */
[----:B------:R-:W0:Y:S01]  /*15a0*/  LDS R25, [R22+0x8] ;  /* 0x0000080016197984 */ /* 0x000e220000000800 */
[----:B------:R-:W-:-:S03]  /*15b0*/  VIADD R18, R18, UR8 ;  /* 0x0000000812127c36 */ /* 0x000fc60008000000 */
[----:B------:R-:W3:Y:S02]  /*15c0*/  LDS R27, [R22+0xc] ;  /* 0x00000c00161b7984 */ /* 0x000ee40000000800 */
[----:B------:R-:W-:Y:S02]  /*15d0*/  ISETP.GE.U32.AND P0, PT, R18, 0x40, PT ;  /* 0x000000401200780c */ /* 0x000fe40003f06070 */
[----:B------:R-:W4:Y:S01]  /*15e0*/  LDS R17, [R22+0x10] ;  /* 0x0000100016117984 */ /* 0x000f220000000800 */
[----:B-1----:R-:W-:-:S04]  /*15f0*/  FFMA R4, R4, 0.0625, RZ ;  /* 0x3d80000004047823 */ /* 0x002fc800000000ff */
[----:B--2---:R-:W-:Y:S01]  /*1600*/  FFMA R4, R23, 0.25, R4 ;  /* 0x3e80000017047823 */ /* 0x004fe20000000004 */
[C---:B------:R-:W-:Y:S01]  /*1610*/  IMAD.SHL.U32 R23, R16.reuse, 0x4, RZ ;  /* 0x0000000410177824 */ /* 0x040fe200078e00ff */
[----:B------:R-:W-:Y:S02]  /*1620*/  IADD3 R16, PT, PT, R16, UR8, RZ ;  /* 0x0000000810107c10 */ /* 0x000fe4000fffe0ff */
[----:B0-----:R-:W-:Y:S02]  /*1630*/  FFMA R4, R25, 0.375, R4 ;  /* 0x3ec0000019047823 */ /* 0x001fe40000000004 */
[----:B------:R-:W-:Y:S01]  /*1640*/  LOP3.LUT R23, R23, 0x7c, RZ, 0xc0, !PT ;  /* 0x0000007c17177812 */ /* 0x000fe200078ec0ff */
[----:B------:R-:W-:Y:S02]  /*1650*/  IMAD.SHL.U32 R16, R16, 0x4, RZ ;  /* 0x0000000410107824 */ /* 0x000fe400078e00ff */
[----:B---3--:R-:W-:Y:S02]  /*1660*/  FFMA R4, R27, 0.25, R4 ;  /* 0x3e8000001b047823 */ /* 0x008fe40000000004 */
[----:B------:R-:W-:-:S02]  /*1670*/  IMAD.IADD R23, R14, 0x1, R23 ;  /* 0x000000010e177824 */ /* 0x000fc400078e0217 */
[----:B----4-:R-:W-:-:S05]  /*1680*/  FFMA R20, R17, 0.0625, R4 ;  /* 0x3d80000011147823 */ /* 0x010fca0000000004 */
[----:B------:R0:W-:Y:S04]  /*1690*/  STS [R23], R20 ;  /* 0x0000001417007388 */ /* 0x0001e80000000800 */
[----:B------:R-:W1:Y:S04]  /*16a0*/  LDS R4, [R21] ;  /* 0x0000000015047984 */ /* 0x000e680000000800 */
[----:B------:R-:W2:Y:S01]  /*16b0*/  LDS R25, [R21+0x4] ;  /* 0x0000040015197984 */ /* 0x000ea20000000800 */
[----:B0-----:R-:W-:-:S03]  /*16c0*/  LOP3.LUT R23, R16, 0x7c, RZ, 0xc0, !PT ;  /* 0x0000007c10177812 */ /* 0x001fc600078ec0ff */
[----:B------:R-:W0:Y:S02]  /*16d0*/  LDS R27, [R21+0x8] ;  /* 0x00000800151b7984 */ /* 0x000e240000000800 */
[----:B------:R-:W-:Y:S02]  /*16e0*/  IMAD.IADD R23, R14, 0x1, R23 ;  /* 0x000000010e177824 */ /* 0x000fe400078e0217 */
[----:B------:R-:W3:Y:S04]  /*16f0*/  LDS R29, [R21+0xc] ;  /* 0x00000c00151d7984 */ /* 0x000ee80000000800 */
[----:B------:R-:W4:Y:S01]  /*1700*/  LDS R17, [R21+0x10] ;  /* 0x0000100015117984 */ /* 0x000f220000000800 */
[----:B-1----:R-:W-:-:S04]  /*1710*/  FFMA R4, R4, 0.0625, RZ ;  /* 0x3d80000004047823 */ /* 0x002fc800000000ff */
[----:B--2---:R-:W-:-:S04]  /*1720*/  FFMA R4, R25, 0.25, R4 ;  /* 0x3e80000019047823 */ /* 0x004fc80000000004 */
[----:B0-----:R-:W-:-:S04]  /*1730*/  FFMA R4, R27, 0.375, R4 ;  /* 0x3ec000001b047823 */ /* 0x001fc80000000004 */
[----:B---3--:R-:W-:-:S04]  /*1740*/  FFMA R4, R29, 0.25, R4 ;  /* 0x3e8000001d047823 */ /* 0x008fc80000000004 */
[----:B----4-:R-:W-:-:S05]  /*1750*/  FFMA R4, R17, 0.0625, R4 ;  /* 0x3d80000011047823 */ /* 0x010fca0000000004 */
[----:B------:R3:W-:Y:S01]  /*1760*/  STS [R23], R4 ;  /* 0x0000000417007388 */ /* 0x0007e20000000800 */
[----:B------:R-:W-:Y:S05]  /*1770*/  @!P0 BRA `(.L_x_18) ;  /* 0xfffffff800e48947 */ /* 0x000fea000383ffff */
.L_x_15:
[----:B------:R-:W-:Y:S05]  /*1780*/  BSYNC.RECONVERGENT B1 ;  /* 0x0000000000017941 */ /* 0x000fea0003800200 */
.L_x_14:
[----:B------:R-:W-:-:S04]  /*1790*/  IADD3 R9, PT, PT, R9, UR9, RZ ;  /* 0x0000000909097c10 */ /* 0x000fc8000fffe0ff */
[----:B------:R-:W-:-:S13]  /*17a0*/  ISETP.GE.AND P0, PT, R9, R3, PT ;  /* 0x000000030900720c */ /* 0x000fda0003f06270 */
[----:B------:R-:W-:Y:S05]  /*17b0*/  @!P0 BRA `(.L_x_19) ;  /* 0xfffffff400b48947 */ /* 0x000fea000383ffff */
.L_x_13:
[----:B------:R-:W-:Y:S05]  /*17c0*/  BSYNC.RECONVERGENT B0 ;  /* 0x0000000000007941 */ /* 0x000fea0003800200 */
.L_x_12:
[----:B------:R-:W-:Y:S01]  /*17d0*/  BAR.SYNC.DEFER_BLOCKING 0x0 ;  /* 0x0000000000007b1d */ /* 0x000fe20000010000 */
[----:B------:R-:W-:-:S13]  /*17e0*/  ISETP.GT.U32.AND P0, PT, R0, 0x3f, PT ;  /* 0x0000003f0000780c */ /* 0x000fda0003f04070 */
[----:B------:R-:W-:Y:S05]  /*17f0*/  @P0 EXIT ;  /* 0x000000000000094d */ /* 0x000fea0003800000 */
[----:B------:R-:W4:Y:S01]  /*1800*/  I2F.U32.RP R10, UR8 ;  /* 0x00000008000a7d06 */ /* 0x000f220008209000 */
[----:B------:R-:W-:Y:S01]  /*1810*/  VIADD R5, R6, UR8 ;  /* 0x0000000806057c36 */ /* 0x000fe20008000000 */
[----:B------:R-:W5:Y:S01]  /*1820*/  S2R R13, SR_CTAID.X ;  /* 0x00000000000d7919 */ /* 0x000f620000002500 */
[----:B------:R-:W-:Y:S01]  /*1830*/  ISETP.NE.U32.AND P3, PT, RZ, UR8, PT ;  /* 0x00000008ff007c0c */ /* 0x000fe2000bf65070 */
[----:B------:R-:W5:Y:S01]  /*1840*/  LDCU UR11, c[0x0][0x39c] ;  /* 0x00007380ff0b77ac */ /* 0x000f620008000800 */
[----:B------:R-:W5:Y:S01]  /*1850*/  S2UR UR5, SR_CgaCtaId ;  /* 0x00000000000579c3 */ /* 0x000f620000008800 */
[C---:B------:R-:W-:Y:S01]  /*1860*/  ISETP.GE.U32.AND P2, PT, R5.reuse, 0x20, PT ;  /* 0x000000200500780c */ /* 0x040fe20003f46070 */
[----:B------:R-:W-:Y:S01]  /*1870*/  BSSY.RECONVERGENT B0, `(.L_x_20) ;  /* 0x00000bf000007945 */ /* 0x000fe20003800200 */
[----:B0123--:R-:W-:Y:S01]  /*1880*/  VIMNMX.U32 R4, PT, PT, R5, 0x20, !PT ;  /* 0x0000002005047848 */ /* 0x00ffe20007fe0000 */
[----:B------:R-:W0:Y:S01]  /*1890*/  LDCU UR10, c[0x0][0x394] ;  /* 0x00007280ff0a77ac */ /* 0x000e220008000800 */
[----:B------:R-:W-:Y:S01]  /*18a0*/  SEL R7, RZ, 0x1, P2 ;  /* 0x00000001ff077807 */ /* 0x000fe20001000000 */
[----:B------:R-:W-:-:S03]  /*18b0*/  UMOV UR4, 0x400 ;  /* 0x0000040000047882 */ /* 0x000fc60000000000 */
[----:B------:R-:W-:Y:S01]  /*18c0*/  IADD3 R4, PT, PT, R4, -R5, -R7 ;  /* 0x8000000504047210 */ /* 0x000fe20007ffe807 */
[----:B----4-:R-:W1:Y:S01]  /*18d0*/  MUFU.RCP R10, R10 ;  /* 0x0000000a000a7308 */ /* 0x010e620000001000 */
[----:B------:R-:W-:-:S04]  /*18e0*/  UIADD3 UR4, UPT, UPT, UR4, 0x2640, URZ ;  /* 0x0000264004047890 */ /* 0x000fc8000fffe0ff */
[----:B-----5:R-:W-:Y:S01]  /*18f0*/  ULEA UR4, UR5, UR4, 0x18 ;  /* 0x0000000405047291 */ /* 0x020fe2000f8ec0ff */
[----:B-1----:R-:W-:Y:S01]  /*1900*/  VIADD R8, R10, 0xffffffe ;  /* 0x0ffffffe0a087836 */ /* 0x002fe20000000000 */
[----:B------:R-:W-:-:S03]  /*1910*/  SEL R10, RZ, 0xffffffff, P2 ;  /* 0xffffffffff0a7807 */ /* 0x000fc60001000000 */
[----:B------:R1:W2:Y:S02]  /*1920*/  F2I.FTZ.U32.TRUNC.NTZ R9, R8 ;  /* 0x0000000800097305 */ /* 0x0002a4000021f000 */
[----:B-1----:R-:W-:Y:S02]  /*1930*/  HFMA2 R8, -RZ, RZ, 0, 0 ;  /* 0x00000000ff087431 */ /* 0x002fe400000001ff */
[----:B--2---:R-:W-:-:S04]  /*1940*/  IMAD.MOV R11, RZ, RZ, -R9 ;  /* 0x000000ffff0b7224 */ /* 0x004fc800078e0a09 */
[----:B------:R-:W-:-:S04]  /*1950*/  IMAD R11, R11, UR8, RZ ;  /* 0x000000080b0b7c24 */ /* 0x000fc8000f8e02ff */
[----:B------:R-:W-:-:S06]  /*1960*/  IMAD.HI.U32 R11, R9, R11, R8 ;  /* 0x0000000b090b7227 */ /* 0x000fcc00078e0008 */
[----:B------:R-:W-:Y:S02]  /*1970*/  IMAD.HI.U32 R12, R11, R4, RZ ;  /* 0x000000040b0c7227 */ /* 0x000fe400078e00ff */
[----:B------:R-:W1:Y:S02]  /*1980*/  S2R R11, SR_CTAID.Y ;  /* 0x00000000000b7919 */ /* 0x000e640000002600 */
[----:B------:R-:W-:-:S04]  /*1990*/  IMAD.MOV R9, RZ, RZ, -R12 ;  /* 0x000000ffff097224 */ /* 0x000fc800078e0a0c */
[----:B------:R-:W-:Y:S02]  /*19a0*/  IMAD R4, R9, UR8, R4 ;  /* 0x0000000809047c24 */ /* 0x000fe4000f8e0204 */
[----:B------:R-:W2:Y:S03]  /*19b0*/  LDC.64 R8, c[0x0][0x388] ;  /* 0x0000e200ff087b82 */ /* 0x000ea60000000a00 */
[----:B------:R-:W-:-:S13]  /*19c0*/  ISETP.GE.U32.AND P0, PT, R4, UR8, PT ;  /* 0x0000000804007c0c */ /* 0x000fda000bf06070 */
[----:B------:R-:W-:Y:S02]  /*19d0*/  @P0 VIADD R4, R4, -UR8 ;  /* 0x8000000804040c36 */ /* 0x000fe40008000000 */
[----:B------:R-:W-:-:S03]  /*19e0*/  @P0 VIADD R12, R12, 0x1 ;  /* 0x000000010c0c0836 */ /* 0x000fc60000000000 */
[----:B------:R-:W-:Y:S01]  /*19f0*/  ISETP.GE.U32.AND P1, PT, R4, UR8, PT ;  /* 0x0000000804007c0c */ /* 0x000fe2000bf26070 */
[----:B-1----:R-:W-:Y:S02]  /*1a00*/  IMAD R4, R11, UR9, R6 ;  /* 0x000000090b047c24 */ /* 0x002fe4000f8e0206 */
[----:B------:R-:W-:-:S04]  /*1a10*/  IMAD R11, R13, UR8, R0 ;  /* 0x000000080d0b7c24 */ /* 0x000fc8000f8e0200 */
[----:B0-----:R-:W-:Y:S01]  /*1a20*/  IMAD R13, R4, UR10, R11 ;  /* 0x0000000a040d7c24 */ /* 0x001fe2000f8e020b */
[----:B------:R-:W0:Y:S05]  /*1a30*/  LDCU UR10, c[0x0][0x39c] ;  /* 0x00007380ff0a77ac */ /* 0x000e2a0008000800 */
[----:B------:R-:W-:Y:S01]  /*1a40*/  @P1 IADD3 R12, PT, PT, R12, 0x1, RZ ;  /* 0x000000010c0c1810 */ /* 0x000fe20007ffe0ff */
[----:B--2---:R-:W-:Y:S01]  /*1a50*/  IMAD.WIDE R8, R13, 0x4, R8 ;  /* 0x000000040d087825 */ /* 0x004fe200078e0208 */
[----:B------:R-:W-:-:S04]  /*1a60*/  @!P3 LOP3.LUT R12, RZ, UR8, RZ, 0x33, !PT ;  /* 0x00000008ff0cbc12 */ /* 0x000fc8000f8e33ff */
[----:B------:R-:W-:Y:S01]  /*1a70*/  ISETP.NE.AND P5, PT, R12, R10, PT ;  /* 0x0000000a0c00720c */ /* 0x000fe20003fa5270 */
[----:B------:R-:W-:Y:S02]  /*1a80*/  IMAD.IADD R14, R7, 0x1, R12 ;  /* 0x00000001070e7824 */ /* 0x000fe400078e020c */
[----:B------:R-:W-:-:S03]  /*1a90*/  IMAD R7, R6, UR11, RZ ;  /* 0x0000000b06077c24 */ /* 0x000fc6000f8e02ff */
[----:B------:R-:W-:Y:S01]  /*1aa0*/  LOP3.LUT P6, RZ, R14, 0x1, RZ, 0xc0, !PT ;  /* 0x000000010eff7812 */ /* 0x000fe200078cc0ff */
[C---:B------:R-:W-:Y:S01]  /*1ab0*/  VIADD R10, R7.reuse, 0x2 ;  /* 0x00000002070a7836 */ /* 0x040fe20000000000 */
[C---:B------:R-:W-:Y:S01]  /*1ac0*/  ISETP.GE.AND P0, PT, R7.reuse, R2, PT ;  /* 0x000000020700720c */ /* 0x040fe20003f06270 */
[C---:B------:R-:W-:Y:S01]  /*1ad0*/  VIADD R11, R7.reuse, 0x3 ;  /* 0x00000003070b7836 */ /* 0x040fe20000000000 */
[C---:B------:R-:W-:Y:S01]  /*1ae0*/  IADD3 R12, PT, PT, R7.reuse, 0x1, RZ ;  /* 0x00000001070c7810 */ /* 0x040fe20007ffe0ff */
[----:B------:R-:W-:Y:S01]  /*1af0*/  VIADD R13, R7, 0x4 ;  /* 0x00000004070d7836 */ /* 0x000fe20000000000 */
[-C--:B------:R-:W-:Y:S02]  /*1b00*/  ISETP.GE.AND P1, PT, R10, R3.reuse, PT ;  /* 0x000000030a00720c */ /* 0x080fe40003f26270 */
[----:B------:R-:W-:Y:S02]  /*1b10*/  ISETP.GE.AND P2, PT, R11, R3, PT ;  /* 0x000000030b00720c */ /* 0x000fe40003f46270 */
[----:B------:R-:W-:-:S02]  /*1b20*/  ISETP.GT.AND P0, PT, R7, -0x5, !P0 ;  /* 0xfffffffb0700780c */ /* 0x000fc40004704270 */
[C---:B------:R-:W-:Y:S02]  /*1b30*/  ISETP.GT.AND P1, PT, R7.reuse, -0x3, !P1 ;  /* 0xfffffffd0700780c */ /* 0x040fe40004f24270 */
[C---:B------:R-:W-:Y:S02]  /*1b40*/  ISETP.GT.AND P2, PT, R7.reuse, -0x4, !P2 ;  /* 0xfffffffc0700780c */ /* 0x040fe40005744270 */
[----:B0-----:R-:W-:-:S11]  /*1b50*/  LEA R14, R7, UR4, 0x8 ;  /* 0x00000004070e7c11 */ /* 0x001fd6000f8e40ff */
.L_x_26:
[----:B------:R-:W-:Y:S01]  /*1b60*/  ISETP.GT.U32.AND P3, PT, R6, 0x1f, PT ;  /* 0x0000001f0600780c */ /* 0x000fe20003f64070 */
[----:B------:R-:W-:Y:S01]  /*1b70*/  BSSY.RECONVERGENT B1, `(.L_x_21) ;  /* 0x000008b000017945 */ /* 0x000fe20003800200 */
[----:B------:R-:W-:-:S11]  /*1b80*/  IMAD.MOV.U32 R15, RZ, RZ, RZ ;  /* 0x000000ffff0f7224 */ /* 0x000fd600078e00ff */
[----:B------:R-:W-:Y:S05]  /*1b90*/  @P3 BRA `(.L_x_22) ;  /* 0x0000000800203947 */ /* 0x000fea0003800000 */
[----:B------:R-:W-:Y:S01]  /*1ba0*/  BSSY.RECONVERGENT B2, `(.L_x_23) ;  /* 0x0000028000027945 */ /* 0x000fe20003800200 */
[----:B------:R-:W-:Y:S01]  /*1bb0*/  IMAD.MOV.U32 R15, RZ, RZ, RZ ;  /* 0x000000ffff0f7224 */ /* 0x000fe200078e00ff */
[----:B------:R-:W-:Y:S02]  /*1bc0*/  MOV R4, R6 ;  /* 0x0000000600047202 */ /* 0x000fe40000000f00 */
[----:B------:R-:W-:Y:S05]  /*1bd0*/  @P6 BRA `(.L_x_24) ;  /* 0x0000000000906947 */ /* 0x000fea0003800000 */
[-C--:B------:R-:W-:Y:S01]  /*1be0*/  ISETP.GE.AND P4, PT, R7, R3.reuse, PT ;  /* 0x000000030700720c */ /* 0x080fe20003f86270 */
[----:B------:R-:W-:Y:S01]  /*1bf0*/  @P2 IMAD.IADD R19, R11, 0x1, R0 ;  /* 0x000000010b132824 */ /* 0x000fe200078e0200 */
[----:B------:R-:W-:Y:S02]  /*1c00*/  ISETP.GE.AND P3, PT, R12, R3, PT ;  /* 0x000000030c00720c */ /* 0x000fe40003f66270 */
[----:B------:R-:W-:Y:S01]  /*1c10*/  ISETP.LT.OR P4, PT, R7, RZ, P4 ;  /* 0x000000ff0700720c */ /* 0x000fe20002781670 */
[----:B------:R-:W-:Y:S01]  /*1c20*/  @P2 IMAD.SHL.U32 R19, R19, 0x4, RZ ;  /* 0x0000000413132824 */ /* 0x000fe200078e00ff */
[----:B------:R-:W-:Y:S02]  /*1c30*/  ISETP.LT.OR P3, PT, R7, -0x1, P3 ;  /* 0xffffffff0700780c */ /* 0x000fe40001f61670 */
[----:B------:R-:W-:Y:S02]  /*1c40*/  @P1 IADD3 R17, PT, PT, R10, R0, RZ ;  /* 0x000000000a111210 */ /* 0x000fe40007ffe0ff */
[----:B------:R-:W-:-:S03]  /*1c50*/  @P2 LOP3.LUT R19, R19, 0x7c, RZ, 0xc0, !PT ;  /* 0x0000007c13132812 */ /* 0x000fc600078ec0ff */
[----:B------:R-:W-:Y:S02]  /*1c60*/  @P1 IMAD.SHL.U32 R18, R17, 0x4, RZ ;  /* 0x0000000411121824 */ /* 0x000fe400078e00ff */
[----:B------:R-:W-:Y:S02]  /*1c70*/  @P2 IMAD.IADD R19, R14, 0x1, R19 ;  /* 0x000000010e132824 */ /* 0x000fe400078e0213 */
[--C-:B------:R-:W-:Y:S02]  /*1c80*/  @!P4 IMAD.IADD R4, R7, 0x1, R0.reuse ;  /* 0x000000010704c824 */ /* 0x100fe400078e0200 */
[----:B------:R-:W-:Y:S02]  /*1c90*/  @!P3 IMAD.IADD R15, R12, 0x1, R0 ;  /* 0x000000010c0fb824 */ /* 0x000fe400078e0200 */
[----:B------:R-:W-:Y:S02]  /*1ca0*/  @!P4 IMAD.SHL.U32 R4, R4, 0x4, RZ ;  /* 0x000000040404c824 */ /* 0x000fe400078e00ff */
[----:B------:R-:W-:-:S03]  /*1cb0*/  @!P3 IMAD.SHL.U32 R16, R15, 0x4, RZ ;  /* 0x000000040f10b824 */ /* 0x000fc600078e00ff */
[----:B------:R-:W-:Y:S02]  /*1cc0*/  @!P4 LOP3.LUT R15, R4, 0x7c, RZ, 0xc0, !PT ;  /* 0x0000007c040fc812 */ /* 0x000fe400078ec0ff */
[----:B------:R-:W-:Y:S01]  /*1cd0*/  @!P3 LOP3.LUT R17, R16, 0x7c, RZ, 0xc0, !PT ;  /* 0x0000007c1011b812 */ /* 0x000fe200078ec0ff */
[----:B------:R-:W-:Y:S01]  /*1ce0*/  @P0 IMAD.IADD R16, R13, 0x1, R0 ;  /* 0x000000010d100824 */ /* 0x000fe200078e0200 */
[----:B------:R-:W-:Y:S02]  /*1cf0*/  @!P4 IADD3 R4, PT, PT, R14, R15, RZ ;  /* 0x0000000f0e04c210 */ /* 0x000fe40007ffe0ff */
[----:B------:R-:W-:Y:S01]  /*1d00*/  @P1 LOP3.LUT R15, R18, 0x7c, RZ, 0xc0, !PT ;  /* 0x0000007c120f1812 */ /* 0x000fe200078ec0ff */
[----:B------:R-:W-:Y:S01]  /*1d10*/  @!P3 IMAD.IADD R17, R14, 0x1, R17 ;  /* 0x000000010e11b824 */ /* 0x000fe200078e0211 */
[----:B------:R-:W-:Y:S02]  /*1d20*/  @P0 SHF.L.U32 R20, R16, 0x2, RZ ;  /* 0x0000000210140819 */ /* 0x000fe400000006ff */
[----:B------:R-:W0:Y:S01]  /*1d30*/  @!P4 LDS R4, [R4] ;  /* 0x000000000404c984 */ /* 0x000e220000000800 */
[----:B------:R-:W-:Y:S01]  /*1d40*/  @P1 IMAD.IADD R18, R14, 0x1, R15 ;  /* 0x000000010e121824 */ /* 0x000fe200078e020f */
[----:B------:R-:W-:-:S02]  /*1d50*/  @P0 LOP3.LUT R15, R20, 0x7c, RZ, 0xc0, !PT ;  /* 0x0000007c140f0812 */ /* 0x000fc400078ec0ff */
[----:B------:R-:W1:Y:S03]  /*1d60*/  @!P3 LDS R16, [R17+0x100] ;  /* 0x000100001110b984 */ /* 0x000e660000000800 */
[----:B------:R-:W-:Y:S01]  /*1d70*/  @P0 IMAD.IADD R21, R14, 0x1, R15 ;  /* 0x000000010e150824 */ /* 0x000fe200078e020f */
[----:B------:R-:W2:Y:S01]  /*1d80*/  @P1 LDS R18, [R18+0x200] ;  /* 0x0002000012121984 */ /* 0x000ea20000000800 */
[----:B------:R-:W-:-:S03]  /*1d90*/  HFMA2 R15, -RZ, RZ, 0, 0 ;  /* 0x00000000ff0f7431 */ /* 0x000fc600000001ff */
[----:B------:R-:W3:Y:S04]  /*1da0*/  @P2 LDS R20, [R19+0x300] ;  /* 0x0003000013142984 */ /* 0x000ee80000000800 */
[----:B------:R-:W4:Y:S01]  /*1db0*/  @P0 LDS R22, [R21+0x400] ;  /* 0x0004000015160984 */ /* 0x000f220000000800 */
[----:B0-----:R-:W-:Y:S01]  /*1dc0*/  @!P4 FFMA R15, R4, 0.0625, RZ ;  /* 0x3d800000040fc823 */ /* 0x001fe200000000ff */
[----:B------:R-:W-:-:S03]  /*1dd0*/  IMAD.MOV.U32 R4, RZ, RZ, R5 ;  /* 0x000000ffff047224 */ /* 0x000fc600078e0005 */
[----:B-1----:R-:W-:-:S04]  /*1de0*/  @!P3 FFMA R15, R16, 0.25, R15 ;  /* 0x3e800000100fb823 */ /* 0x002fc8000000000f */
[----:B--2---:R-:W-:-:S04]  /*1df0*/  @P1 FFMA R15, R18, 0.375, R15 ;  /* 0x3ec00000120f1823 */ /* 0x004fc8000000000f */
[----:B---3--:R-:W-:-:S04]  /*1e00*/  @P2 FFMA R15, R20, 0.25, R15 ;  /* 0x3e800000140f2823 */ /* 0x008fc8000000000f */
[----:B----4-:R-:W-:-:S07]  /*1e10*/  @P0 FFMA R15, R22, 0.0625, R15 ;  /* 0x3d800000160f0823 */ /* 0x010fce000000000f */
.L_x_24:
[----:B------:R-:W-:Y:S05]  /*1e20*/  BSYNC.RECONVERGENT B2 ;  /* 0x0000000000027941 */ /* 0x000fea0003800200 */
.L_x_23:
[----:B------:R-:W-:Y:S05]  /*1e30*/  @!P5 BRA `(.L_x_22) ;  /* 0x000000040078d947 */ /* 0x000fea0003800000 */
.L_x_25:
[C---:B------:R-:W-:Y:S02]  /*1e40*/  IMAD R17, R4.reuse, UR10, RZ ;  /* 0x0000000a04117c24 */ /* 0x040fe4000f8e02ff */
[----:B------:R-:W-:Y:S02]  /*1e50*/  VIADD R4, R4, UR8 ;  /* 0x0000000804047c36 */ /* 0x000fe40008000000 */
[C---:B------:R-:W-:Y:S01]  /*1e60*/  VIADD R20, R17.reuse, 0x1 ;  /* 0x0000000111147836 */ /* 0x040fe20000000000 */
[CC--:B------:R-:W-:Y:S01]  /*1e70*/  ISETP.GE.AND P3, PT, R17.reuse, R3.reuse, PT ;  /* 0x000000031100720c */ /* 0x0c0fe20003f66270 */
[C---:B------:R-:W-:Y:S01]  /*1e80*/  VIADD R22, R17.reuse, 0x2 ;  /* 0x0000000211167836 */ /* 0x040fe20000000000 */
[C---:B------:R-:W-:Y:S02]  /*1e90*/  IADD3 R23, PT, PT, R17.reuse, 0x3, RZ ;  /* 0x0000000311177810 */ /* 0x040fe40007ffe0ff */
[----:B------:R-:W-:Y:S02]  /*1ea0*/  ISETP.LT.OR P3, PT, R17, RZ, P3 ;  /* 0x000000ff1100720c */ /* 0x000fe40001f61670 */
[----:B------:R-:W-:-:S04]  /*1eb0*/  ISETP.GE.AND P4, PT, R20, R3, PT ;  /* 0x000000031400720c */ /* 0x000fc80003f86270 */
[----:B------:R-:W-:-:S07]  /*1ec0*/  ISETP.LT.OR P4, PT, R17, -0x1, P4 ;  /* 0xffffffff1100780c */ /* 0x000fce0002781670 */
[----:B------:R-:W-:-:S05]  /*1ed0*/  @!P3 IMAD.IADD R16, R17, 0x1, R0 ;  /* 0x000000011110b824 */ /* 0x000fca00078e0200 */
[----:B------:R-:W-:Y:S01]  /*1ee0*/  @!P3 SHF.L.U32 R18, R16, 0x2, RZ ;  /* 0x000000021012b819 */ /* 0x000fe200000006ff */
[----:B------:R-:W-:Y:S01]  /*1ef0*/  @!P4 IMAD.IADD R20, R20, 0x1, R0 ;  /* 0x000000011414c824 */ /* 0x000fe200078e0200 */
[----:B------:R-:W-:Y:S02]  /*1f00*/  LEA R16, R17, UR4, 0x8 ;  /* 0x0000000411107c11 */ /* 0x000fe4000f8e40ff */
[----:B------:R-:W-:Y:S01]  /*1f10*/  @!P3 LOP3.LUT R19, R18, 0x7c, RZ, 0xc0, !PT ;  /* 0x0000007c1213b812 */ /* 0x000fe200078ec0ff */
[----:B------:R-:W-:-:S03]  /*1f20*/  @!P4 IMAD.SHL.U32 R20, R20, 0x4, RZ ;  /* 0x000000041414c824 */ /* 0x000fc600078e00ff */
[----:B------:R-:W-:Y:S02]  /*1f30*/  @!P3 IADD3 R19, PT, PT, R16, R19, RZ ;  /* 0x000000131013b210 */ /* 0x000fe40007ffe0ff */
[----:B------:R-:W-:-:S03]  /*1f40*/  @!P4 LOP3.LUT R21, R20, 0x7c, RZ, 0xc0, !PT ;  /* 0x0000007c1415c812 */ /* 0x000fc600078ec0ff */
[----:B------:R-:W0:Y:S02]  /*1f50*/  @!P3 LDS R18, [R19] ;  /* 0x000000001312b984 */ /* 0x000e240000000800 */
[----:B------:R-:W-:-:S05]  /*1f60*/  @!P4 IMAD.IADD R21, R16, 0x1, R21 ;  /* 0x000000011015c824 */ /* 0x000fca00078e0215 */
[----:B------:R-:W1:Y:S01]  /*1f70*/  @!P4 LDS R20, [R21+0x100] ;  /* 0x000100001514c984 */ /* 0x000e620000000800 */
[----:B0-----:R-:W-:Y:S01]  /*1f80*/  @!P3 FFMA R15, R18, 0.0625, R15 ;  /* 0x3d800000120fb823 */ /* 0x001fe2000000000f */
[----:B------:R-:W-:-:S04]  /*1f90*/  ISETP.GE.AND P3, PT, R22, R3, PT ;  /* 0x000000031600720c */ /* 0x000fc80003f66270 */
[----:B------:R-:W-:Y:S01]  /*1fa0*/  ISETP.LT.OR P3, PT, R17, -0x2, P3 ;  /* 0xfffffffe1100780c */ /* 0x000fe20001f61670 */
[----:B-1----:R-:W-:Y:S01]  /*1fb0*/  @!P4 FFMA R15, R20, 0.25, R15 ;  /* 0x3e800000140fc823 */ /* 0x002fe2000000000f */
[----:B------:R-:W-:-:S04]  /*1fc0*/  ISETP.GE.AND P4, PT, R23, R3, PT ;  /* 0x000000031700720c */ /* 0x000fc80003f86270 */
[----:B------:R-:W-:-:S07]  /*1fd0*/  ISETP.LT.OR P4, PT, R17, -0x3, P4 ;  /* 0xfffffffd1100780c */ /* 0x000fce0002781670 */
[----:B------:R-:W-:-:S04]  /*1fe0*/  @!P3 IMAD.IADD R18, R22, 0x1, R0 ;  /* 0x000000011612b824 */ /* 0x000fc800078e0200 */
[----:B------:R-:W-:Y:S02]  /*1ff0*/  @!P3 IMAD.SHL.U32 R18, R18, 0x4, RZ ;  /* 0x000000041212b824 */ /* 0x000fe400078e00ff */
[----:B------:R-:W-:-:S03]  /*2000*/  @!P4 IADD3 R20, PT, PT, R23, R0, RZ ;  /* 0x000000001714c210 */ /* 0x000fc60007ffe0ff */
[----:B------:R-:W-:Y:S02]  /*2010*/  @!P3 LOP3.LUT R19, R18, 0x7c, RZ, 0xc0, !PT ;  /* 0x0000007c1213b812 */ /* 0x000fe400078ec0ff */
[----:B------:R-:W-:-:S03]  /*2020*/  @!P4 IMAD.SHL.U32 R20, R20, 0x4, RZ ;  /* 0x000000041414c824 */ /* 0x000fc600078e00ff */
[----:B------:R-:W-:Y:S02]  /*2030*/  @!P3 IMAD.IADD R18, R16, 0x1, R19 ;  /* 0x000000011012b824 */ /* 0x000fe400078e0213 */
[----:B------:R-:W-:-:S04]  /*2040*/  @!P4 LOP3.LUT R19, R20, 0x7c, RZ, 0xc0, !PT ;  /* 0x0000007c1413c812 */ /* 0x000fc800078ec0ff */
[----:B------:R-:W0:Y:S01]  /*2050*/  @!P3 LDS R18, [R18+0x200] ;  /* 0x000200001212b984 */ /* 0x000e220000000800 */
[----:B------:R-:W-:Y:S01]  /*2060*/  @!P4 IADD3 R20, PT, PT, R16, R19, RZ ;  /* 0x000000131014c210 */ /* 0x000fe20007ffe0ff */
[C---:B------:R-:W-:Y:S01]  /*2070*/  IMAD R19, R4.reuse, UR10, RZ ;  /* 0x0000000a04137c24 */ /* 0x040fe2000f8e02ff */
[----:B------:R-:W-:-:S03]  /*2080*/  IADD3 R4, PT, PT, R4, UR8, RZ ;  /* 0x0000000804047c10 */ /* 0x000fc6000fffe0ff */
[----:B------:R-:W-:Y:S01]  /*2090*/  VIADD R22, R19, 0x1 ;  /* 0x0000000113167836 */ /* 0x000fe20000000000 */
[----:B------:R-:W1:Y:S01]  /*20a0*/  @!P4 LDS R20, [R20+0x300] ;  /* 0x000300001414c984 */ /* 0x000e620000000800 */
[----:B0-----:R-:W-:Y:S01]  /*20b0*/  @!P3 FFMA R15, R18, 0.375, R15 ;  /* 0x3ec00000120fb823 */ /* 0x001fe2000000000f */
[----:B------:R-:W-:-:S04]  /*20c0*/  ISETP.GE.AND P3, PT, R17, R2, PT ;  /* 0x000000021100720c */ /* 0x000fc80003f66270 */
[----:B------:R-:W-:Y:S01]  /*20d0*/  ISETP.LT.OR P3, PT, R17, -0x4, P3 ;  /* 0xfffffffc1100780c */ /* 0x000fe20001f61670 */
[----:B-1----:R-:W-:Y:S01]  /*20e0*/  @!P4 FFMA R15, R20, 0.25, R15 ;  /* 0x3e800000140fc823 */ /* 0x002fe2000000000f */
[----:B------:R-:W-:-:S04]  /*20f0*/  ISETP.GE.AND P4, PT, R19, R3, PT ;  /* 0x000000031300720c */ /* 0x000fc80003f86270 */
[----:B------:R-:W-:-:S07]  /*2100*/  ISETP.LT.OR P4, PT, R19, RZ, P4 ;  /* 0x000000ff1300720c */ /* 0x000fce0002781670 */
[----:B------:R-:W-:-:S05]  /*2110*/  @!P3 IMAD.IADD R17, R17, 0x1, R0 ;  /* 0x000000011111b824 */ /* 0x000fca00078e0200 */
[----:B------:R-:W-:Y:S02]  /*2120*/  @!P3 LEA R17, R17, 0x10, 0x2 ;  /* 0x000000101111b811 */ /* 0x000fe400078e10ff */
[----:B------:R-:W-:Y:S02]  /*2130*/  @!P4 IADD3 R18, PT, PT, R19, R0, RZ ;  /* 0x000000001312c210 */ /* 0x000fe40007ffe0ff */
[----:B------:R-:W-:-:S03]  /*2140*/  @!P3 LOP3.LUT R17, R17, 0x7c, RZ, 0xc0, !PT ;  /* 0x0000007c1111b812 */ /* 0x000fc600078ec0ff */
[----:B------:R-:W-:Y:S02]  /*2150*/  @!P4 IMAD.SHL.U32 R18, R18, 0x4, RZ ;  /* 0x000000041212c824 */ /* 0x000fe400078e00ff */
[----:B------:R-:W-:Y:S01]  /*2160*/  @!P3 IMAD.IADD R17, R16, 0x1, R17 ;  /* 0x000000011011b824 */ /* 0x000fe200078e0211 */
[----:B------:R-:W-:Y:S02]  /*2170*/  LEA R16, R19, UR4, 0x8 ;  /* 0x0000000413107c11 */ /* 0x000fe4000f8e40ff */
[----:B------:R-:W-:Y:S02]  /*2180*/  @!P4 LOP3.LUT R21, R18, 0x7c, RZ, 0xc0, !PT ;  /* 0x0000007c1215c812 */ /* 0x000fe400078ec0ff */
[----:B------:R-:W0:Y:S02]  /*2190*/  @!P3 LDS R18, [R17+0x400] ;  /* 0x000400001112b984 */ /* 0x000e240000000800 */
[----:B------:R-:W-:-:S05]  /*21a0*/  @!P4 IADD3 R21, PT, PT, R16, R21, RZ ;  /* 0x000000151015c210 */ /* 0x000fca0007ffe0ff */
[----:B------:R-:W1:Y:S01]  /*21b0*/  @!P4 LDS R20, [R21] ;  /* 0x000000001514c984 */ /* 0x000e620000000800 */
[----:B0-----:R-:W-:Y:S01]  /*21c0*/  @!P3 FFMA R15, R18, 0.0625, R15 ;  /* 0x3d800000120fb823 */ /* 0x001fe2000000000f */
[----:B------:R-:W-:Y:S01]  /*21d0*/  ISETP.GE.AND P3, PT, R22, R3, PT ;  /* 0x000000031600720c */ /* 0x000fe20003f66270 */
[----:B------:R-:W-:-:S03]  /*21e0*/  VIADD R18, R19, 0x2 ;  /* 0x0000000213127836 */ /* 0x000fc60000000000 */
[----:B------:R-:W-:Y:S01]  /*21f0*/  ISETP.LT.OR P3, PT, R19, -0x1, P3 ;  /* 0xffffffff1300780c */ /* 0x000fe20001f61670 */
[----:B-1----:R-:W-:Y:S01]  /*2200*/  @!P4 FFMA R15, R20, 0.0625, R15 ;  /* 0x3d800000140fc823 */ /* 0x002fe2000000000f */
[----:B------:R-:W-:-:S04]  /*2210*/  ISETP.GE.AND P4, PT, R18, R3, PT ;  /* 0x000000031200720c */ /* 0x000fc80003f86270 */
[----:B------:R-:W-:-:S07]  /*2220*/  ISETP.LT.OR P4, PT, R19, -0x2, P4 ;  /* 0xfffffffe1300780c */ /* 0x000fce0002781670 */
[----:B------:R-:W-:Y:S02]  /*2230*/  @!P3 IADD3 R17, PT, PT, R22, R0, RZ ;  /* 0x000000001611b210 */ /* 0x000fe40007ffe0ff */
[----:B------:R-:W-:-:S03]  /*2240*/  IADD3 R22, PT, PT, R19, 0x3, RZ ;  /* 0x0000000313167810 */ /* 0x000fc60007ffe0ff */
[----:B------:R-:W-:Y:S02]  /*2250*/  @!P3 IMAD.SHL.U32 R17, R17, 0x4, RZ ;  /* 0x000000041111b824 */ /* 0x000fe400078e00ff */
[----:B------:R-:W-:-:S03]  /*2260*/  @!P4 IMAD.IADD R18, R18, 0x1, R0 ;  /* 0x000000011212c824 */ /* 0x000fc600078e0200 */
[----:B------:R-:W-:Y:S02]  /*2270*/  @!P3 LOP3.LUT R17, R17, 0x7c, RZ, 0xc0, !PT ;  /* 0x0000007c1111b812 */ /* 0x000fe400078ec0ff */
[----:B------:R-:W-:-:S03]  /*2280*/  @!P4 SHF.L.U32 R18, R18, 0x2, RZ ;  /* 0x000000021212c819 */ /* 0x000fc600000006ff */
[----:B------:R-:W-:Y:S01]  /*2290*/  @!P3 IMAD.IADD R17, R16, 0x1, R17 ;  /* 0x000000011011b824 */ /* 0x000fe200078e0211 */
[----:B------:R-:W-:-:S04]  /*22a0*/  @!P4 LOP3.LUT R21, R18, 0x7c, RZ, 0xc0, !PT ;  /* 0x0000007c1215c812 */ /* 0x000fc800078ec0ff */
[----:B------:R-:W0:Y:S01]  /*22b0*/  @!P3 LDS R18, [R17+0x100] ;  /* 0x000100001112b984 */ /* 0x000e220000000800 */
[----:B------:R-:W-:-:S05]  /*22c0*/  @!P4 IMAD.IADD R21, R16, 0x1, R21 ;  /* 0x000000011015c824 */ /* 0x000fca00078e0215 */
[----:B------:R-:W1:Y:S01]  /*22d0*/  @!P4 LDS R20, [R21+0x200] ;  /* 0x000200001514c984 */ /* 0x000e620000000800 */
[----:B0-----:R-:W-:Y:S01]  /*22e0*/  @!P3 FFMA R15, R18, 0.25, R15 ;  /* 0x3e800000120fb823 */ /* 0x001fe2000000000f */
[----:B------:R-:W-:-:S04]  /*22f0*/  ISETP.GE.AND P3, PT, R22, R3, PT ;  /* 0x000000031600720c */ /* 0x000fc80003f66270 */
[C---:B------:R-:W-:Y:S01]  /*2300*/  ISETP.LT.OR P3, PT, R19.reuse, -0x3, P3 ;  /* 0xfffffffd1300780c */ /* 0x040fe20001f61670 */
[----:B-1----:R-:W-:Y:S01]  /*2310*/  @!P4 FFMA R15, R20, 0.375, R15 ;  /* 0x3ec00000140fc823 */ /* 0x002fe2000000000f */
[----:B------:R-:W-:-:S04]  /*2320*/  ISETP.GE.AND P4, PT, R19, R2, PT ;  /* 0x000000021300720c */ /* 0x000fc80003f86270 */
[----:B------:R-:W-:-:S07]  /*2330*/  ISETP.LT.OR P4, PT, R19, -0x4, P4 ;  /* 0xfffffffc1300780c */ /* 0x000fce0002781670 */
[----:B------:R-:W-:-:S04]  /*2340*/  @!P3 IMAD.IADD R18, R22, 0x1, R0 ;  /* 0x000000011612b824 */ /* 0x000fc800078e0200 */
[----:B------:R-:W-:Y:S02]  /*2350*/  @!P3 IMAD.SHL.U32 R18, R18, 0x4, RZ ;  /* 0x000000041212b824 */ /* 0x000fe400078e00ff */
[----:B------:R-:W-:-:S03]  /*2360*/  @!P4 IADD3 R19, PT, PT, R19, R0, RZ ;  /* 0x000000001313c210 */ /* 0x000fc60007ffe0ff */
[----:B------:R-:W-:Y:S02]  /*2370*/  @!P3 LOP3.LUT R17, R18, 0x7c, RZ, 0xc0, !PT ;  /* 0x0000007c1211b812 */ /* 0x000fe400078ec0ff */
[----:B------:R-:W-:-:S03]  /*2380*/  @!P4 LEA R18, R19, 0x10, 0x2 ;  /* 0x000000101312c811 */ /* 0x000fc600078e10ff */
[----:B------:R-:W-:Y:S01]  /*2390*/  @!P3 IMAD.IADD R17, R16, 0x1, R17 ;  /* 0x000000011011b824 */ /* 0x000fe200078e0211 */
[----:B------:R-:W-:-:S04]  /*23a0*/  @!P4 LOP3.LUT R19, R18, 0x7c, RZ, 0xc0, !PT ;  /* 0x0000007c1213c812 */ /* 0x000fc800078ec0ff */
[----:B------:R-:W0:Y:S01]  /*23b0*/  @!P3 LDS R18, [R17+0x300] ;  /* 0x000300001112b984 */ /* 0x000e220000000800 */
[----:B------:R-:W-:-:S05]  /*23c0*/  @!P4 IMAD.IADD R19, R16, 0x1, R19 ;  /* 0x000000011013c824 */ /* 0x000fca00078e0213 */
[----:B------:R-:W1:Y:S01]  /*23d0*/  @!P4 LDS R16, [R19+0x400] ;  /* 0x000400001310c984 */ /* 0x000e620000000800 */
[----:B0-----:R-:W-:Y:S01]  /*23e0*/  @!P3 FFMA R15, R18, 0.25, R15 ;  /* 0x3e800000120fb823 */ /* 0x001fe2000000000f */
[----:B------:R-:W-:-:S03]  /*23f0*/  ISETP.GE.U32.AND P3, PT, R4, 0x20, PT ;  /* 0x000000200400780c */ /* 0x000fc60003f66070 */
[----:B-1----:R-:W-:-:S10]  /*2400*/  @!P4 FFMA R15, R16, 0.0625, R15 ;  /* 0x3d800000100fc823 */ /* 0x002fd4000000000f */
[----:B------:R-:W-:Y:S05]  /*2410*/  @!P3 BRA `(.L_x_25) ;  /* 0xfffffff80088b947 */ /* 0x000fea000383ffff */
.L_x_22:
[----:B------:R-:W-:Y:S05]  /*2420*/  BSYNC.RECONVERGENT B1 ;  /* 0x0000000000017941 */ /* 0x000fea0003800200 */
.L_x_21:
[----:B------:R-:W-:-:S05]  /*2430*/  VIADD R0, R0, UR9 ;  /* 0x0000000900007c36 */ /* 0x000fca0008000000 */
[----:B------:R-:W-:-:S13]  /*2440*/  ISETP.GE.U32.AND P3, PT, R0, 0x40, PT ;  /* 0x000000400000780c */ /* 0x000fda0003f66070 */
[----:B------:R-:W-:Y:S05]  /*2450*/  @!P3 BRA `(.L_x_26) ;  /* 0xfffffff400c0b947 */ /* 0x000fea000383ffff */
[----:B------:R-:W-:Y:S05]  /*2460*/  BSYNC.RECONVERGENT B0 ;  /* 0x0000000000007941 */ /* 0x000fea0003800200 */
.L_x_20:
[----:B------:R-:W-:Y:S01]  /*2470*/  STG.E desc[UR6][R8.64], R15 ;  /* 0x0000000f08007986 */ /* 0x000fe2000c101906 */
[----:B------:R-:W-:Y:S05]  /*2480*/  EXIT ;  /* 0x000000000000794d */ /* 0x000fea0003800000 */
.L_x_27:
[----:B------:R-:W-:-:S00]  /*2490*/  BRA `(.L_x_27) ;  /* 0xfffffffc00fc7947 */ /* 0x000fc0000383ffff */
[----:B------:R-:W-:-:S00]  /*24a0*/  NOP ;  /* 0x0000000000007918 */ /* 0x000fc00000000000 */
        /* <DEDUP_REMOVED lines=13> */
.L_x_28:


//--------------------- .nv.shared._Z19convolution1DKernelPfS_iiii --------------------------
	.section	.nv.shared._Z19convolution1DKernelPfS_iiii,"aw",@nobits
	.sectionflags	@""
	.align	4
.nv.shared._Z19convolution1DKernelPfS_iiii:
	.zero		20032


//--------------------- .nv.shared.reserved.0     --------------------------
	.section	.nv.shared.reserved.0,"aw",@nobits
	.weak		__nv_reservedSMEM_offset_0_alias
	.size		__nv_reservedSMEM_offset_0_alias, 0, 64
	.other		__nv_reservedSMEM_offset_0_alias,@"STO_CUDA_RESERVED_SHARED STV_DEFAULT"
__nv_reservedSMEM_offset_0_alias:
	.zero		0
	.zero		64


//--------------------- .nv.constant0._Z19convolution1DKernelPfS_iiii --------------------------
	.section	.nv.constant0._Z19convolution1DKernelPfS_iiii,"a",@progbits
	.sectionflags	@""
	.align	4
.nv.constant0._Z19convolution1DKernelPfS_iiii:
	.zero		928


//--------------------- SYMBOLS --------------------------

	.type		.nv.reservedSmem.offset0,@object
	.size		.nv.reservedSmem.offset0,0x4
	.type		.nv.reservedSmem.cap,@object
	.size		.nv.reservedSmem.cap,0x4
